//
// Generated by NVIDIA NVVM Compiler
//
// Compiler Build ID: CL-36424714
// Cuda compilation tools, release 13.0, V13.0.88
// Based on NVVM 20.0.0
//

.version 9.0
.target sm_100
.address_size 64

	// .globl	_Z5sgemmPKfS0_Pfiff
// _ZZ5sgemmPKfS0_PfiffE2As has been demoted
// _ZZ5sgemmPKfS0_PfiffE2Bs has been demoted

.visible .entry _Z5sgemmPKfS0_Pfiff(
	.param .u64 .ptr .align 1 _Z5sgemmPKfS0_Pfiff_param_0,
	.param .u64 .ptr .align 1 _Z5sgemmPKfS0_Pfiff_param_1,
	.param .u64 .ptr .align 1 _Z5sgemmPKfS0_Pfiff_param_2,
	.param .u32 _Z5sgemmPKfS0_Pfiff_param_3,
	.param .f32 _Z5sgemmPKfS0_Pfiff_param_4,
	.param .f32 _Z5sgemmPKfS0_Pfiff_param_5
)
{
	.reg .pred 	%p<56>;
	.reg .b32 	%r<383>;
	.reg .b32 	%f<930>;
	.reg .b64 	%rd<90>;
	// demoted variable
	.shared .align 4 .b8 _ZZ5sgemmPKfS0_PfiffE2As[18432];
	// demoted variable
	.shared .align 4 .b8 _ZZ5sgemmPKfS0_PfiffE2Bs[17408];
	ld.param.u64 	%rd6, [_Z5sgemmPKfS0_Pfiff_param_0];
	ld.param.u64 	%rd7, [_Z5sgemmPKfS0_Pfiff_param_1];
	ld.param.u64 	%rd8, [_Z5sgemmPKfS0_Pfiff_param_2];
	ld.param.u32 	%r93, [_Z5sgemmPKfS0_Pfiff_param_3];
	ld.param.f32 	%f49, [_Z5sgemmPKfS0_Pfiff_param_4];
	ld.param.f32 	%f50, [_Z5sgemmPKfS0_Pfiff_param_5];
	cvta.to.global.u64 	%rd1, %rd8;
	mov.u32 	%r94, %tid.x;
	mov.u32 	%r95, %tid.y;
	mov.u32 	%r96, %ntid.x;
	mad.lo.s32 	%r1, %r95, %r96, %r94;
	mov.u32 	%r97, %ntid.y;
	mul.lo.s32 	%r2, %r96, %r97;
	mov.u32 	%r98, %ctaid.y;
	shl.b32 	%r3, %r98, 6;
	mov.u32 	%r99, %ctaid.x;
	shl.b32 	%r4, %r99, 6;
	shl.b32 	%r5, %r95, 2;
	add.s32 	%r6, %r3, %r5;
	shl.b32 	%r7, %r94, 2;
	add.s32 	%r8, %r4, %r7;
	shr.s32 	%r100, %r93, 31;
	shr.u32 	%r101, %r100, 27;
	add.s32 	%r102, %r93, %r101;
	shr.s32 	%r9, %r102, 5;
	setp.lt.s32 	%p1, %r93, 32;
	mov.f32 	%f914, 0f00000000;
	mov.f32 	%f915, %f914;
	mov.f32 	%f916, %f914;
	mov.f32 	%f917, %f914;
	mov.f32 	%f918, %f914;
	mov.f32 	%f919, %f914;
	mov.f32 	%f920, %f914;
	mov.f32 	%f921, %f914;
	mov.f32 	%f922, %f914;
	mov.f32 	%f923, %f914;
	mov.f32 	%f924, %f914;
	mov.f32 	%f925, %f914;
	mov.f32 	%f926, %f914;
	mov.f32 	%f927, %f914;
	mov.f32 	%f928, %f914;
	mov.f32 	%f929, %f914;
	@%p1 bra 	$L__BB0_31;
	setp.gt.u32 	%p2, %r1, 511;
	@%p2 bra 	$L__BB0_11;
	add.s32 	%r103, %r1, %r2;
	max.u32 	%r104, %r103, 512;
	setp.lt.u32 	%p3, %r103, 512;
	selp.u32 	%r105, 1, 0, %p3;
	add.s32 	%r106, %r103, %r105;
	sub.s32 	%r107, %r104, %r106;
	div.u32 	%r108, %r107, %r2;
	add.s32 	%r10, %r108, %r105;
	add.s32 	%r109, %r10, 1;
	and.b32  	%r11, %r109, 3;
	and.b32  	%r12, %r10, 3;
	setp.eq.s32 	%p4, %r12, 3;
	mov.u32 	%r363, %r1;
	@%p4 bra 	$L__BB0_5;
	mov.b32 	%r362, 0;
	mov.u32 	%r363, %r1;
$L__BB0_4:
	.pragma "nounroll";
	shl.b32 	%r112, %r363, 2;
	shr.u32 	%r113, %r363, 3;
	and.b32  	%r114, %r112, 28;
	add.s32 	%r115, %r3, %r113;
	mad.lo.s32 	%r116, %r115, %r93, %r114;
	mul.wide.u32 	%rd10, %r116, 4;
	add.s64 	%rd9, %rd6, %rd10;
	mov.u32 	%r117, _ZZ5sgemmPKfS0_PfiffE2As;
	mad.lo.s32 	%r118, %r113, 144, %r117;
	shl.b32 	%r119, %r363, 4;
	and.b32  	%r120, %r119, 112;
	add.s32 	%r111, %r118, %r120;
	// begin inline asm
	cp.async.ca.shared.global [%r111], [%rd9], 16;

	// end inline asm
	add.s32 	%r363, %r363, %r2;
	add.s32 	%r362, %r362, 1;
	setp.ne.s32 	%p5, %r362, %r11;
	@%p5 bra 	$L__BB0_4;
$L__BB0_5:
	setp.lt.u32 	%p6, %r10, 3;
	@%p6 bra 	$L__BB0_6;
	bra.uni 	$L__BB0_74;
$L__BB0_6:
	setp.eq.s32 	%p8, %r12, 3;
	mov.u32 	%r366, %r1;
	@%p8 bra 	$L__BB0_9;
	mov.b32 	%r365, 0;
	mov.u32 	%r168, _ZZ5sgemmPKfS0_PfiffE2Bs;
	mov.u32 	%r366, %r1;
$L__BB0_8:
	.pragma "nounroll";
	shl.b32 	%r163, %r366, 2;
	shr.u32 	%r164, %r366, 4;
	and.b32  	%r165, %r163, 60;
	add.s32 	%r166, %r165, %r4;
	mad.lo.s32 	%r167, %r164, %r93, %r166;
	mul.wide.s32 	%rd20, %r167, 4;
	add.s64 	%rd19, %rd7, %rd20;
	mad.lo.s32 	%r169, %r164, 272, %r168;
	shl.b32 	%r170, %r366, 4;
	and.b32  	%r171, %r170, 240;
	add.s32 	%r162, %r169, %r171;
	// begin inline asm
	cp.async.ca.shared.global [%r162], [%rd19], 16;

	// end inline asm
	add.s32 	%r366, %r366, %r2;
	add.s32 	%r365, %r365, 1;
	setp.ne.s32 	%p9, %r365, %r11;
	@%p9 bra 	$L__BB0_8;
$L__BB0_9:
	setp.lt.u32 	%p10, %r10, 3;
	@%p10 bra 	$L__BB0_11;
$L__BB0_10:
	shl.b32 	%r176, %r366, 2;
	shr.u32 	%r177, %r366, 4;
	and.b32  	%r178, %r176, 60;
	add.s32 	%r179, %r178, %r4;
	mad.lo.s32 	%r180, %r177, %r93, %r179;
	mul.wide.s32 	%rd25, %r180, 4;
	add.s64 	%rd21, %rd7, %rd25;
	mov.u32 	%r181, _ZZ5sgemmPKfS0_PfiffE2Bs;
	mad.lo.s32 	%r182, %r177, 272, %r181;
	shl.b32 	%r183, %r366, 4;
	and.b32  	%r184, %r183, 240;
	add.s32 	%r172, %r182, %r184;
	// begin inline asm
	cp.async.ca.shared.global [%r172], [%rd21], 16;

	// end inline asm
	add.s32 	%r185, %r366, %r2;
	shl.b32 	%r186, %r185, 2;
	shr.u32 	%r187, %r185, 4;
	and.b32  	%r188, %r186, 60;
	add.s32 	%r189, %r188, %r4;
	mad.lo.s32 	%r190, %r187, %r93, %r189;
	mul.wide.s32 	%rd26, %r190, 4;
	add.s64 	%rd22, %rd7, %rd26;
	mad.lo.s32 	%r191, %r187, 272, %r181;
	shl.b32 	%r192, %r185, 4;
	and.b32  	%r193, %r192, 240;
	add.s32 	%r173, %r191, %r193;
	// begin inline asm
	cp.async.ca.shared.global [%r173], [%rd22], 16;

	// end inline asm
	add.s32 	%r194, %r185, %r2;
	shl.b32 	%r195, %r194, 2;
	shr.u32 	%r196, %r194, 4;
	and.b32  	%r197, %r195, 60;
	add.s32 	%r198, %r197, %r4;
	mad.lo.s32 	%r199, %r196, %r93, %r198;
	mul.wide.s32 	%rd27, %r199, 4;
	add.s64 	%rd23, %rd7, %rd27;
	mad.lo.s32 	%r200, %r196, 272, %r181;
	shl.b32 	%r201, %r194, 4;
	and.b32  	%r202, %r201, 240;
	add.s32 	%r174, %r200, %r202;
	// begin inline asm
	cp.async.ca.shared.global [%r174], [%rd23], 16;

	// end inline asm
	add.s32 	%r203, %r194, %r2;
	shl.b32 	%r204, %r203, 2;
	shr.u32 	%r205, %r203, 4;
	and.b32  	%r206, %r204, 60;
	add.s32 	%r207, %r206, %r4;
	mad.lo.s32 	%r208, %r205, %r93, %r207;
	mul.wide.s32 	%rd28, %r208, 4;
	add.s64 	%rd24, %rd7, %rd28;
	mad.lo.s32 	%r209, %r205, 272, %r181;
	shl.b32 	%r210, %r203, 4;
	and.b32  	%r211, %r210, 240;
	add.s32 	%r175, %r209, %r211;
	// begin inline asm
	cp.async.ca.shared.global [%r175], [%rd24], 16;

	// end inline asm
	add.s32 	%r366, %r203, %r2;
	setp.lt.u32 	%p11, %r366, 512;
	@%p11 bra 	$L__BB0_10;
$L__BB0_11:
	// begin inline asm
	cp.async.commit_group;

	// end inline asm
	// begin inline asm
	cp.async.wait_group 0;

	// end inline asm
	bar.sync 	0;
	add.s32 	%r27, %r1, %r2;
	max.u32 	%r213, %r27, 512;
	setp.lt.u32 	%p12, %r27, 512;
	selp.u32 	%r214, 1, 0, %p12;
	add.s32 	%r215, %r27, %r214;
	sub.s32 	%r216, %r213, %r215;
	div.u32 	%r217, %r216, %r2;
	add.s32 	%r28, %r217, %r214;
	add.s32 	%r218, %r28, 1;
	and.b32  	%r29, %r218, 3;
	shl.b32 	%r219, %r1, 2;
	shr.u32 	%r30, %r1, 3;
	and.b32  	%r31, %r219, 28;
	add.s32 	%r220, %r3, %r30;
	mad.lo.s32 	%r32, %r220, %r93, %r31;
	shl.b32 	%r221, %r27, 2;
	shr.u32 	%r33, %r27, 3;
	and.b32  	%r34, %r221, 28;
	add.s32 	%r222, %r3, %r33;
	mad.lo.s32 	%r35, %r222, %r93, %r34;
	add.s32 	%r36, %r27, %r2;
	shl.b32 	%r223, %r36, 2;
	shr.u32 	%r37, %r36, 3;
	and.b32  	%r38, %r223, 28;
	add.s32 	%r224, %r3, %r37;
	mad.lo.s32 	%r39, %r224, %r93, %r38;
	add.s32 	%r40, %r36, %r2;
	shr.u32 	%r41, %r1, 4;
	and.b32  	%r42, %r219, 60;
	add.s32 	%r43, %r42, %r4;
	and.b32  	%r44, %r221, 60;
	add.s32 	%r45, %r44, %r4;
	and.b32  	%r46, %r223, 60;
	shl.b32 	%r47, %r2, 4;
	shl.b32 	%r48, %r2, 2;
	mov.b32 	%r369, 0;
	mov.f32 	%f914, 0f00000000;
	mov.f32 	%f915, %f914;
	mov.f32 	%f916, %f914;
	mov.f32 	%f917, %f914;
	mov.f32 	%f918, %f914;
	mov.f32 	%f919, %f914;
	mov.f32 	%f920, %f914;
	mov.f32 	%f921, %f914;
	mov.f32 	%f922, %f914;
	mov.f32 	%f923, %f914;
	mov.f32 	%f924, %f914;
	mov.f32 	%f925, %f914;
	mov.f32 	%f926, %f914;
	mov.f32 	%f927, %f914;
	mov.f32 	%f928, %f914;
	mov.f32 	%f929, %f914;
	mov.u32 	%r382, %r369;
$L__BB0_12:
	xor.b32  	%r52, %r382, 1;
	add.s32 	%r53, %r369, 1;
	setp.ge.s32 	%p13, %r53, %r9;
	@%p13 bra 	$L__BB0_28;
	setp.gt.u32 	%p14, %r1, 511;
	shl.b32 	%r54, %r369, 5;
	add.s32 	%r55, %r54, 32;
	@%p14 bra 	$L__BB0_27;
	setp.eq.s32 	%p15, %r29, 0;
	mov.u32 	%r225, _ZZ5sgemmPKfS0_PfiffE2As;
	mad.lo.s32 	%r56, %r52, 9216, %r225;
	mov.u32 	%r371, %r1;
	@%p15 bra 	$L__BB0_18;
	setp.eq.s32 	%p16, %r29, 1;
	add.s32 	%r227, %r55, %r32;
	mul.wide.s32 	%rd30, %r227, 4;
	add.s64 	%rd29, %rd6, %rd30;
	mad.lo.s32 	%r228, %r30, 144, %r56;
	shl.b32 	%r229, %r31, 2;
	add.s32 	%r226, %r228, %r229;
	// begin inline asm
	cp.async.ca.shared.global [%r226], [%rd29], 16;

	// end inline asm
	mov.u32 	%r371, %r27;
	@%p16 bra 	$L__BB0_18;
	setp.eq.s32 	%p17, %r29, 2;
	add.s32 	%r231, %r55, %r35;
	mul.wide.s32 	%rd32, %r231, 4;
	add.s64 	%rd31, %rd6, %rd32;
	mad.lo.s32 	%r232, %r33, 144, %r56;
	shl.b32 	%r233, %r34, 2;
	add.s32 	%r230, %r232, %r233;
	// begin inline asm
	cp.async.ca.shared.global [%r230], [%rd31], 16;

	// end inline asm
	mov.u32 	%r371, %r36;
	@%p17 bra 	$L__BB0_18;
	add.s32 	%r235, %r55, %r39;
	mul.wide.s32 	%rd34, %r235, 4;
	add.s64 	%rd33, %rd6, %rd34;
	mad.lo.s32 	%r236, %r37, 144, %r56;
	shl.b32 	%r237, %r38, 2;
	add.s32 	%r234, %r236, %r237;
	// begin inline asm
	cp.async.ca.shared.global [%r234], [%rd33], 16;

	// end inline asm
	mov.u32 	%r371, %r40;
$L__BB0_18:
	setp.lt.u32 	%p18, %r28, 3;
	@%p18 bra 	$L__BB0_21;
	shl.b32 	%r373, %r371, 2;
	shl.b32 	%r238, %r2, 3;
	add.s32 	%r379, %r238, %r373;
	shl.b32 	%r239, %r2, 1;
	add.s32 	%r378, %r239, %r371;
	mad.lo.s32 	%r377, %r2, 12, %r373;
	mad.lo.s32 	%r376, %r2, 3, %r371;
	add.s32 	%r375, %r2, %r371;
	shl.b32 	%r374, %r375, 2;
$L__BB0_20:
	shr.u32 	%r244, %r371, 3;
	and.b32  	%r245, %r373, 28;
	add.s32 	%r246, %r3, %r244;
	mul.lo.s32 	%r247, %r246, %r93;
	cvt.u64.u32 	%rd39, %r247;
	cvt.u64.u32 	%rd40, %r245;
	cvt.s64.s32 	%rd41, %r54;
	add.s64 	%rd42, %rd40, %rd41;
	add.s64 	%rd43, %rd42, %rd39;
	shl.b64 	%rd44, %rd43, 2;
	add.s64 	%rd45, %rd6, %rd44;
	add.s64 	%rd35, %rd45, 128;
	mad.lo.s32 	%r248, %r244, 144, %r56;
	shl.b32 	%r249, %r373, 2;
	and.b32  	%r250, %r249, 112;
	add.s32 	%r240, %r248, %r250;
	// begin inline asm
	cp.async.ca.shared.global [%r240], [%rd35], 16;

	// end inline asm
	add.s32 	%r251, %r371, %r2;
	shr.u32 	%r252, %r375, 3;
	and.b32  	%r253, %r374, 28;
	add.s32 	%r254, %r3, %r252;
	mul.lo.s32 	%r255, %r254, %r93;
	cvt.u64.u32 	%rd46, %r255;
	cvt.u64.u32 	%rd47, %r253;
	add.s64 	%rd48, %rd47, %rd41;
	add.s64 	%rd49, %rd48, %rd46;
	shl.b64 	%rd50, %rd49, 2;
	add.s64 	%rd51, %rd6, %rd50;
	add.s64 	%rd36, %rd51, 128;
	mad.lo.s32 	%r256, %r252, 144, %r56;
	shl.b32 	%r257, %r374, 2;
	and.b32  	%r258, %r257, 112;
	add.s32 	%r241, %r256, %r258;
	// begin inline asm
	cp.async.ca.shared.global [%r241], [%rd36], 16;

	// end inline asm
	add.s32 	%r259, %r251, %r2;
	shr.u32 	%r260, %r378, 3;
	and.b32  	%r261, %r379, 28;
	add.s32 	%r262, %r3, %r260;
	mul.lo.s32 	%r263, %r262, %r93;
	cvt.u64.u32 	%rd52, %r263;
	cvt.u64.u32 	%rd53, %r261;
	add.s64 	%rd54, %rd53, %rd41;
	add.s64 	%rd55, %rd54, %rd52;
	shl.b64 	%rd56, %rd55, 2;
	add.s64 	%rd57, %rd6, %rd56;
	add.s64 	%rd37, %rd57, 128;
	mad.lo.s32 	%r264, %r260, 144, %r56;
	shl.b32 	%r265, %r379, 2;
	and.b32  	%r266, %r265, 112;
	add.s32 	%r242, %r264, %r266;
	// begin inline asm
	cp.async.ca.shared.global [%r242], [%rd37], 16;

	// end inline asm
	add.s32 	%r267, %r259, %r2;
	shr.u32 	%r268, %r376, 3;
	and.b32  	%r269, %r377, 28;
	add.s32 	%r270, %r3, %r268;
	mul.lo.s32 	%r271, %r270, %r93;
	cvt.u64.u32 	%rd58, %r271;
	cvt.u64.u32 	%rd59, %r269;
	add.s64 	%rd60, %rd59, %rd41;
	add.s64 	%rd61, %rd60, %rd58;
	shl.b64 	%rd62, %rd61, 2;
	add.s64 	%rd63, %rd6, %rd62;
	add.s64 	%rd38, %rd63, 128;
	mad.lo.s32 	%r272, %r268, 144, %r56;
	shl.b32 	%r273, %r377, 2;
	and.b32  	%r274, %r273, 112;
	add.s32 	%r243, %r272, %r274;
	// begin inline asm
	cp.async.ca.shared.global [%r243], [%rd38], 16;

	// end inline asm
	add.s32 	%r371, %r267, %r2;
	add.s32 	%r379, %r379, %r47;
	add.s32 	%r378, %r378, %r48;
	add.s32 	%r377, %r377, %r47;
	add.s32 	%r376, %r376, %r48;
	add.s32 	%r375, %r375, %r48;
	add.s32 	%r374, %r374, %r47;
	add.s32 	%r373, %r373, %r47;
	setp.lt.u32 	%p19, %r371, 512;
	@%p19 bra 	$L__BB0_20;
$L__BB0_21:
	mov.u32 	%r275, _ZZ5sgemmPKfS0_PfiffE2Bs;
	mad.lo.s32 	%r65, %r52, 8704, %r275;
	mov.u32 	%r372, %r1;
	@%p15 bra 	$L__BB0_25;
	setp.eq.s32 	%p21, %r29, 1;
	add.s32 	%r277, %r41, %r55;
	mad.lo.s32 	%r278, %r277, %r93, %r43;
	mul.wide.s32 	%rd65, %r278, 4;
	add.s64 	%rd64, %rd7, %rd65;
	mad.lo.s32 	%r279, %r41, 272, %r65;
	shl.b32 	%r280, %r42, 2;
	add.s32 	%r276, %r279, %r280;
	// begin inline asm
	cp.async.ca.shared.global [%r276], [%rd64], 16;

	// end inline asm
	mov.u32 	%r372, %r27;
	@%p21 bra 	$L__BB0_25;
	setp.eq.s32 	%p22, %r29, 2;
	shr.u32 	%r282, %r27, 4;
	add.s32 	%r283, %r282, %r55;
	mad.lo.s32 	%r284, %r283, %r93, %r45;
	mul.wide.s32 	%rd67, %r284, 4;
	add.s64 	%rd66, %rd7, %rd67;
	mad.lo.s32 	%r285, %r282, 272, %r65;
	shl.b32 	%r286, %r44, 2;
	add.s32 	%r281, %r285, %r286;
	// begin inline asm
	cp.async.ca.shared.global [%r281], [%rd66], 16;

	// end inline asm
	mov.u32 	%r372, %r36;
	@%p22 bra 	$L__BB0_25;
	shr.u32 	%r288, %r36, 4;
	add.s32 	%r289, %r288, %r55;
	add.s32 	%r290, %r46, %r4;
	mad.lo.s32 	%r291, %r289, %r93, %r290;
	mul.wide.s32 	%rd69, %r291, 4;
	add.s64 	%rd68, %rd7, %rd69;
	mad.lo.s32 	%r292, %r288, 272, %r65;
	shl.b32 	%r293, %r46, 2;
	add.s32 	%r287, %r292, %r293;
	// begin inline asm
	cp.async.ca.shared.global [%r287], [%rd68], 16;

	// end inline asm
	mov.u32 	%r372, %r40;
$L__BB0_25:
	@%p18 bra 	$L__BB0_27;
$L__BB0_26:
	shl.b32 	%r298, %r372, 2;
	shr.u32 	%r299, %r372, 4;
	and.b32  	%r300, %r298, 60;
	add.s32 	%r301, %r299, %r55;
	add.s32 	%r302, %r300, %r4;
	mad.lo.s32 	%r303, %r301, %r93, %r302;
	mul.wide.s32 	%rd74, %r303, 4;
	add.s64 	%rd70, %rd7, %rd74;
	mad.lo.s32 	%r304, %r299, 272, %r65;
	shl.b32 	%r305, %r372, 4;
	and.b32  	%r306, %r305, 240;
	add.s32 	%r294, %r304, %r306;
	// begin inline asm
	cp.async.ca.shared.global [%r294], [%rd70], 16;

	// end inline asm
	add.s32 	%r307, %r372, %r2;
	shl.b32 	%r308, %r307, 2;
	shr.u32 	%r309, %r307, 4;
	and.b32  	%r310, %r308, 60;
	add.s32 	%r311, %r309, %r55;
	add.s32 	%r312, %r310, %r4;
	mad.lo.s32 	%r313, %r311, %r93, %r312;
	mul.wide.s32 	%rd75, %r313, 4;
	add.s64 	%rd71, %rd7, %rd75;
	mad.lo.s32 	%r314, %r309, 272, %r65;
	shl.b32 	%r315, %r307, 4;
	and.b32  	%r316, %r315, 240;
	add.s32 	%r295, %r314, %r316;
	// begin inline asm
	cp.async.ca.shared.global [%r295], [%rd71], 16;

	// end inline asm
	add.s32 	%r317, %r307, %r2;
	shl.b32 	%r318, %r317, 2;
	shr.u32 	%r319, %r317, 4;
	and.b32  	%r320, %r318, 60;
	add.s32 	%r321, %r319, %r55;
	add.s32 	%r322, %r320, %r4;
	mad.lo.s32 	%r323, %r321, %r93, %r322;
	mul.wide.s32 	%rd76, %r323, 4;
	add.s64 	%rd72, %rd7, %rd76;
	mad.lo.s32 	%r324, %r319, 272, %r65;
	shl.b32 	%r325, %r317, 4;
	and.b32  	%r326, %r325, 240;
	add.s32 	%r296, %r324, %r326;
	// begin inline asm
	cp.async.ca.shared.global [%r296], [%rd72], 16;

	// end inline asm
	add.s32 	%r327, %r317, %r2;
	shl.b32 	%r328, %r327, 2;
	shr.u32 	%r329, %r327, 4;
	and.b32  	%r330, %r328, 60;
	add.s32 	%r331, %r329, %r55;
	add.s32 	%r332, %r330, %r4;
	mad.lo.s32 	%r333, %r331, %r93, %r332;
	mul.wide.s32 	%rd77, %r333, 4;
	add.s64 	%rd73, %rd7, %rd77;
	mad.lo.s32 	%r334, %r329, 272, %r65;
	shl.b32 	%r335, %r327, 4;
	and.b32  	%r336, %r335, 240;
	add.s32 	%r297, %r334, %r336;
	// begin inline asm
	cp.async.ca.shared.global [%r297], [%rd73], 16;

	// end inline asm
	add.s32 	%r372, %r327, %r2;
	setp.lt.u32 	%p24, %r372, 512;
	@%p24 bra 	$L__BB0_26;
$L__BB0_27:
	// begin inline asm
	cp.async.commit_group;

	// end inline asm
$L__BB0_28:
	mov.u32 	%r337, _ZZ5sgemmPKfS0_PfiffE2As;
	mad.lo.s32 	%r338, %r382, 9216, %r337;
	mov.u32 	%r339, _ZZ5sgemmPKfS0_PfiffE2Bs;
	mad.lo.s32 	%r340, %r382, 8704, %r339;
	mad.lo.s32 	%r341, %r5, 144, %r338;
	ld.shared.f32 	%f53, [%r341];
	ld.shared.f32 	%f54, [%r341+144];
	ld.shared.f32 	%f55, [%r341+288];
	ld.shared.f32 	%f56, [%r341+432];
	shl.b32 	%r342, %r7, 2;
	add.s32 	%r343, %r340, %r342;
	ld.shared.f32 	%f57, [%r343];
	ld.shared.f32 	%f58, [%r343+4];
	ld.shared.f32 	%f59, [%r343+8];
	ld.shared.f32 	%f60, [%r343+12];
	fma.rn.f32 	%f61, %f53, %f57, %f921;
	fma.rn.f32 	%f62, %f53, %f58, %f920;
	fma.rn.f32 	%f63, %f53, %f59, %f919;
	fma.rn.f32 	%f64, %f53, %f60, %f918;
	fma.rn.f32 	%f65, %f54, %f57, %f917;
	fma.rn.f32 	%f66, %f54, %f58, %f916;
	fma.rn.f32 	%f67, %f54, %f59, %f915;
	fma.rn.f32 	%f68, %f54, %f60, %f914;
	fma.rn.f32 	%f69, %f55, %f57, %f922;
	fma.rn.f32 	%f70, %f55, %f58, %f923;
	fma.rn.f32 	%f71, %f55, %f59, %f924;
	fma.rn.f32 	%f72, %f55, %f60, %f925;
	fma.rn.f32 	%f73, %f56, %f57, %f926;
	fma.rn.f32 	%f74, %f56, %f58, %f927;
	fma.rn.f32 	%f75, %f56, %f59, %f928;
	fma.rn.f32 	%f76, %f56, %f60, %f929;
	ld.shared.f32 	%f77, [%r341+4];
	ld.shared.f32 	%f78, [%r341+148];
	ld.shared.f32 	%f79, [%r341+292];
	ld.shared.f32 	%f80, [%r341+436];
	ld.shared.f32 	%f81, [%r343+272];
	ld.shared.f32 	%f82, [%r343+276];
	ld.shared.f32 	%f83, [%r343+280];
	ld.shared.f32 	%f84, [%r343+284];
	fma.rn.f32 	%f85, %f77, %f81, %f61;
	fma.rn.f32 	%f86, %f77, %f82, %f62;
	fma.rn.f32 	%f87, %f77, %f83, %f63;
	fma.rn.f32 	%f88, %f77, %f84, %f64;
	fma.rn.f32 	%f89, %f78, %f81, %f65;
	fma.rn.f32 	%f90, %f78, %f82, %f66;
	fma.rn.f32 	%f91, %f78, %f83, %f67;
	fma.rn.f32 	%f92, %f78, %f84, %f68;
	fma.rn.f32 	%f93, %f79, %f81, %f69;
	fma.rn.f32 	%f94, %f79, %f82, %f70;
	fma.rn.f32 	%f95, %f79, %f83, %f71;
	fma.rn.f32 	%f96, %f79, %f84, %f72;
	fma.rn.f32 	%f97, %f80, %f81, %f73;
	fma.rn.f32 	%f98, %f80, %f82, %f74;
	fma.rn.f32 	%f99, %f80, %f83, %f75;
	fma.rn.f32 	%f100, %f80, %f84, %f76;
	ld.shared.f32 	%f101, [%r341+8];
	ld.shared.f32 	%f102, [%r341+152];
	ld.shared.f32 	%f103, [%r341+296];
	ld.shared.f32 	%f104, [%r341+440];
	ld.shared.f32 	%f105, [%r343+544];
	ld.shared.f32 	%f106, [%r343+548];
	ld.shared.f32 	%f107, [%r343+552];
	ld.shared.f32 	%f108, [%r343+556];
	fma.rn.f32 	%f109, %f101, %f105, %f85;
	fma.rn.f32 	%f110, %f101, %f106, %f86;
	fma.rn.f32 	%f111, %f101, %f107, %f87;
	fma.rn.f32 	%f112, %f101, %f108, %f88;
	fma.rn.f32 	%f113, %f102, %f105, %f89;
	fma.rn.f32 	%f114, %f102, %f106, %f90;
	fma.rn.f32 	%f115, %f102, %f107, %f91;
	fma.rn.f32 	%f116, %f102, %f108, %f92;
	fma.rn.f32 	%f117, %f103, %f105, %f93;
	fma.rn.f32 	%f118, %f103, %f106, %f94;
	fma.rn.f32 	%f119, %f103, %f107, %f95;
	fma.rn.f32 	%f120, %f103, %f108, %f96;
	fma.rn.f32 	%f121, %f104, %f105, %f97;
	fma.rn.f32 	%f122, %f104, %f106, %f98;
	fma.rn.f32 	%f123, %f104, %f107, %f99;
	fma.rn.f32 	%f124, %f104, %f108, %f100;
	ld.shared.f32 	%f125, [%r341+12];
	ld.shared.f32 	%f126, [%r341+156];
	ld.shared.f32 	%f127, [%r341+300];
	ld.shared.f32 	%f128, [%r341+444];
	ld.shared.f32 	%f129, [%r343+816];
	ld.shared.f32 	%f130, [%r343+820];
	ld.shared.f32 	%f131, [%r343+824];
	ld.shared.f32 	%f132, [%r343+828];
	fma.rn.f32 	%f133, %f125, %f129, %f109;
	fma.rn.f32 	%f134, %f125, %f130, %f110;
	fma.rn.f32 	%f135, %f125, %f131, %f111;
	fma.rn.f32 	%f136, %f125, %f132, %f112;
	fma.rn.f32 	%f137, %f126, %f129, %f113;
	fma.rn.f32 	%f138, %f126, %f130, %f114;
	fma.rn.f32 	%f139, %f126, %f131, %f115;
	fma.rn.f32 	%f140, %f126, %f132, %f116;
	fma.rn.f32 	%f141, %f127, %f129, %f117;
	fma.rn.f32 	%f142, %f127, %f130, %f118;
	fma.rn.f32 	%f143, %f127, %f131, %f119;
	fma.rn.f32 	%f144, %f127, %f132, %f120;
	fma.rn.f32 	%f145, %f128, %f129, %f121;
	fma.rn.f32 	%f146, %f128, %f130, %f122;
	fma.rn.f32 	%f147, %f128, %f131, %f123;
	fma.rn.f32 	%f148, %f128, %f132, %f124;
	ld.shared.f32 	%f149, [%r341+16];
	ld.shared.f32 	%f150, [%r341+160];
	ld.shared.f32 	%f151, [%r341+304];
	ld.shared.f32 	%f152, [%r341+448];
	ld.shared.f32 	%f153, [%r343+1088];
	ld.shared.f32 	%f154, [%r343+1092];
	ld.shared.f32 	%f155, [%r343+1096];
	ld.shared.f32 	%f156, [%r343+1100];
	fma.rn.f32 	%f157, %f149, %f153, %f133;
	fma.rn.f32 	%f158, %f149, %f154, %f134;
	fma.rn.f32 	%f159, %f149, %f155, %f135;
	fma.rn.f32 	%f160, %f149, %f156, %f136;
	fma.rn.f32 	%f161, %f150, %f153, %f137;
	fma.rn.f32 	%f162, %f150, %f154, %f138;
	fma.rn.f32 	%f163, %f150, %f155, %f139;
	fma.rn.f32 	%f164, %f150, %f156, %f140;
	fma.rn.f32 	%f165, %f151, %f153, %f141;
	fma.rn.f32 	%f166, %f151, %f154, %f142;
	fma.rn.f32 	%f167, %f151, %f155, %f143;
	fma.rn.f32 	%f168, %f151, %f156, %f144;
	fma.rn.f32 	%f169, %f152, %f153, %f145;
	fma.rn.f32 	%f170, %f152, %f154, %f146;
	fma.rn.f32 	%f171, %f152, %f155, %f147;
	fma.rn.f32 	%f172, %f152, %f156, %f148;
	ld.shared.f32 	%f173, [%r341+20];
	ld.shared.f32 	%f174, [%r341+164];
	ld.shared.f32 	%f175, [%r341+308];
	ld.shared.f32 	%f176, [%r341+452];
	ld.shared.f32 	%f177, [%r343+1360];
	ld.shared.f32 	%f178, [%r343+1364];
	ld.shared.f32 	%f179, [%r343+1368];
	ld.shared.f32 	%f180, [%r343+1372];
	fma.rn.f32 	%f181, %f173, %f177, %f157;
	fma.rn.f32 	%f182, %f173, %f178, %f158;
	fma.rn.f32 	%f183, %f173, %f179, %f159;
	fma.rn.f32 	%f184, %f173, %f180, %f160;
	fma.rn.f32 	%f185, %f174, %f177, %f161;
	fma.rn.f32 	%f186, %f174, %f178, %f162;
	fma.rn.f32 	%f187, %f174, %f179, %f163;
	fma.rn.f32 	%f188, %f174, %f180, %f164;
	fma.rn.f32 	%f189, %f175, %f177, %f165;
	fma.rn.f32 	%f190, %f175, %f178, %f166;
	fma.rn.f32 	%f191, %f175, %f179, %f167;
	fma.rn.f32 	%f192, %f175, %f180, %f168;
	fma.rn.f32 	%f193, %f176, %f177, %f169;
	fma.rn.f32 	%f194, %f176, %f178, %f170;
	fma.rn.f32 	%f195, %f176, %f179, %f171;
	fma.rn.f32 	%f196, %f176, %f180, %f172;
	ld.shared.f32 	%f197, [%r341+24];
	ld.shared.f32 	%f198, [%r341+168];
	ld.shared.f32 	%f199, [%r341+312];
	ld.shared.f32 	%f200, [%r341+456];
	ld.shared.f32 	%f201, [%r343+1632];
	ld.shared.f32 	%f202, [%r343+1636];
	ld.shared.f32 	%f203, [%r343+1640];
	ld.shared.f32 	%f204, [%r343+1644];
	fma.rn.f32 	%f205, %f197, %f201, %f181;
	fma.rn.f32 	%f206, %f197, %f202, %f182;
	fma.rn.f32 	%f207, %f197, %f203, %f183;
	fma.rn.f32 	%f208, %f197, %f204, %f184;
	fma.rn.f32 	%f209, %f198, %f201, %f185;
	fma.rn.f32 	%f210, %f198, %f202, %f186;
	fma.rn.f32 	%f211, %f198, %f203, %f187;
	fma.rn.f32 	%f212, %f198, %f204, %f188;
	fma.rn.f32 	%f213, %f199, %f201, %f189;
	fma.rn.f32 	%f214, %f199, %f202, %f190;
	fma.rn.f32 	%f215, %f199, %f203, %f191;
	fma.rn.f32 	%f216, %f199, %f204, %f192;
	fma.rn.f32 	%f217, %f200, %f201, %f193;
	fma.rn.f32 	%f218, %f200, %f202, %f194;
	fma.rn.f32 	%f219, %f200, %f203, %f195;
	fma.rn.f32 	%f220, %f200, %f204, %f196;
	ld.shared.f32 	%f221, [%r341+28];
	ld.shared.f32 	%f222, [%r341+172];
	ld.shared.f32 	%f223, [%r341+316];
	ld.shared.f32 	%f224, [%r341+460];
	ld.shared.f32 	%f225, [%r343+1904];
	ld.shared.f32 	%f226, [%r343+1908];
	ld.shared.f32 	%f227, [%r343+1912];
	ld.shared.f32 	%f228, [%r343+1916];
	fma.rn.f32 	%f229, %f221, %f225, %f205;
	fma.rn.f32 	%f230, %f221, %f226, %f206;
	fma.rn.f32 	%f231, %f221, %f227, %f207;
	fma.rn.f32 	%f232, %f221, %f228, %f208;
	fma.rn.f32 	%f233, %f222, %f225, %f209;
	fma.rn.f32 	%f234, %f222, %f226, %f210;
	fma.rn.f32 	%f235, %f222, %f227, %f211;
	fma.rn.f32 	%f236, %f222, %f228, %f212;
	fma.rn.f32 	%f237, %f223, %f225, %f213;
	fma.rn.f32 	%f238, %f223, %f226, %f214;
	fma.rn.f32 	%f239, %f223, %f227, %f215;
	fma.rn.f32 	%f240, %f223, %f228, %f216;
	fma.rn.f32 	%f241, %f224, %f225, %f217;
	fma.rn.f32 	%f242, %f224, %f226, %f218;
	fma.rn.f32 	%f243, %f224, %f227, %f219;
	fma.rn.f32 	%f244, %f224, %f228, %f220;
	ld.shared.f32 	%f245, [%r341+32];
	ld.shared.f32 	%f246, [%r341+176];
	ld.shared.f32 	%f247, [%r341+320];
	ld.shared.f32 	%f248, [%r341+464];
	ld.shared.f32 	%f249, [%r343+2176];
	ld.shared.f32 	%f250, [%r343+2180];
	ld.shared.f32 	%f251, [%r343+2184];
	ld.shared.f32 	%f252, [%r343+2188];
	fma.rn.f32 	%f253, %f245, %f249, %f229;
	fma.rn.f32 	%f254, %f245, %f250, %f230;
	fma.rn.f32 	%f255, %f245, %f251, %f231;
	fma.rn.f32 	%f256, %f245, %f252, %f232;
	fma.rn.f32 	%f257, %f246, %f249, %f233;
	fma.rn.f32 	%f258, %f246, %f250, %f234;
	fma.rn.f32 	%f259, %f246, %f251, %f235;
	fma.rn.f32 	%f260, %f246, %f252, %f236;
	fma.rn.f32 	%f261, %f247, %f249, %f237;
	fma.rn.f32 	%f262, %f247, %f250, %f238;
	fma.rn.f32 	%f263, %f247, %f251, %f239;
	fma.rn.f32 	%f264, %f247, %f252, %f240;
	fma.rn.f32 	%f265, %f248, %f249, %f241;
	fma.rn.f32 	%f266, %f248, %f250, %f242;
	fma.rn.f32 	%f267, %f248, %f251, %f243;
	fma.rn.f32 	%f268, %f248, %f252, %f244;
	ld.shared.f32 	%f269, [%r341+36];
	ld.shared.f32 	%f270, [%r341+180];
	ld.shared.f32 	%f271, [%r341+324];
	ld.shared.f32 	%f272, [%r341+468];
	ld.shared.f32 	%f273, [%r343+2448];
	ld.shared.f32 	%f274, [%r343+2452];
	ld.shared.f32 	%f275, [%r343+2456];
	ld.shared.f32 	%f276, [%r343+2460];
	fma.rn.f32 	%f277, %f269, %f273, %f253;
	fma.rn.f32 	%f278, %f269, %f274, %f254;
	fma.rn.f32 	%f279, %f269, %f275, %f255;
	fma.rn.f32 	%f280, %f269, %f276, %f256;
	fma.rn.f32 	%f281, %f270, %f273, %f257;
	fma.rn.f32 	%f282, %f270, %f274, %f258;
	fma.rn.f32 	%f283, %f270, %f275, %f259;
	fma.rn.f32 	%f284, %f270, %f276, %f260;
	fma.rn.f32 	%f285, %f271, %f273, %f261;
	fma.rn.f32 	%f286, %f271, %f274, %f262;
	fma.rn.f32 	%f287, %f271, %f275, %f263;
	fma.rn.f32 	%f288, %f271, %f276, %f264;
	fma.rn.f32 	%f289, %f272, %f273, %f265;
	fma.rn.f32 	%f290, %f272, %f274, %f266;
	fma.rn.f32 	%f291, %f272, %f275, %f267;
	fma.rn.f32 	%f292, %f272, %f276, %f268;
	ld.shared.f32 	%f293, [%r341+40];
	ld.shared.f32 	%f294, [%r341+184];
	ld.shared.f32 	%f295, [%r341+328];
	ld.shared.f32 	%f296, [%r341+472];
	ld.shared.f32 	%f297, [%r343+2720];
	ld.shared.f32 	%f298, [%r343+2724];
	ld.shared.f32 	%f299, [%r343+2728];
	ld.shared.f32 	%f300, [%r343+2732];
	fma.rn.f32 	%f301, %f293, %f297, %f277;
	fma.rn.f32 	%f302, %f293, %f298, %f278;
	fma.rn.f32 	%f303, %f293, %f299, %f279;
	fma.rn.f32 	%f304, %f293, %f300, %f280;
	fma.rn.f32 	%f305, %f294, %f297, %f281;
	fma.rn.f32 	%f306, %f294, %f298, %f282;
	fma.rn.f32 	%f307, %f294, %f299, %f283;
	fma.rn.f32 	%f308, %f294, %f300, %f284;
	fma.rn.f32 	%f309, %f295, %f297, %f285;
	fma.rn.f32 	%f310, %f295, %f298, %f286;
	fma.rn.f32 	%f311, %f295, %f299, %f287;
	fma.rn.f32 	%f312, %f295, %f300, %f288;
	fma.rn.f32 	%f313, %f296, %f297, %f289;
	fma.rn.f32 	%f314, %f296, %f298, %f290;
	fma.rn.f32 	%f315, %f296, %f299, %f291;
	fma.rn.f32 	%f316, %f296, %f300, %f292;
	ld.shared.f32 	%f317, [%r341+44];
	ld.shared.f32 	%f318, [%r341+188];
	ld.shared.f32 	%f319, [%r341+332];
	ld.shared.f32 	%f320, [%r341+476];
	ld.shared.f32 	%f321, [%r343+2992];
	ld.shared.f32 	%f322, [%r343+2996];
	ld.shared.f32 	%f323, [%r343+3000];
	ld.shared.f32 	%f324, [%r343+3004];
	fma.rn.f32 	%f325, %f317, %f321, %f301;
	fma.rn.f32 	%f326, %f317, %f322, %f302;
	fma.rn.f32 	%f327, %f317, %f323, %f303;
	fma.rn.f32 	%f328, %f317, %f324, %f304;
	fma.rn.f32 	%f329, %f318, %f321, %f305;
	fma.rn.f32 	%f330, %f318, %f322, %f306;
	fma.rn.f32 	%f331, %f318, %f323, %f307;
	fma.rn.f32 	%f332, %f318, %f324, %f308;
	fma.rn.f32 	%f333, %f319, %f321, %f309;
	fma.rn.f32 	%f334, %f319, %f322, %f310;
	fma.rn.f32 	%f335, %f319, %f323, %f311;
	fma.rn.f32 	%f336, %f319, %f324, %f312;
	fma.rn.f32 	%f337, %f320, %f321, %f313;
	fma.rn.f32 	%f338, %f320, %f322, %f314;
	fma.rn.f32 	%f339, %f320, %f323, %f315;
	fma.rn.f32 	%f340, %f320, %f324, %f316;
	ld.shared.f32 	%f341, [%r341+48];
	ld.shared.f32 	%f342, [%r341+192];
	ld.shared.f32 	%f343, [%r341+336];
	ld.shared.f32 	%f344, [%r341+480];
	ld.shared.f32 	%f345, [%r343+3264];
	ld.shared.f32 	%f346, [%r343+3268];
	ld.shared.f32 	%f347, [%r343+3272];
	ld.shared.f32 	%f348, [%r343+3276];
	fma.rn.f32 	%f349, %f341, %f345, %f325;
	fma.rn.f32 	%f350, %f341, %f346, %f326;
	fma.rn.f32 	%f351, %f341, %f347, %f327;
	fma.rn.f32 	%f352, %f341, %f348, %f328;
	fma.rn.f32 	%f353, %f342, %f345, %f329;
	fma.rn.f32 	%f354, %f342, %f346, %f330;
	fma.rn.f32 	%f355, %f342, %f347, %f331;
	fma.rn.f32 	%f356, %f342, %f348, %f332;
	fma.rn.f32 	%f357, %f343, %f345, %f333;
	fma.rn.f32 	%f358, %f343, %f346, %f334;
	fma.rn.f32 	%f359, %f343, %f347, %f335;
	fma.rn.f32 	%f360, %f343, %f348, %f336;
	fma.rn.f32 	%f361, %f344, %f345, %f337;
	fma.rn.f32 	%f362, %f344, %f346, %f338;
	fma.rn.f32 	%f363, %f344, %f347, %f339;
	fma.rn.f32 	%f364, %f344, %f348, %f340;
	ld.shared.f32 	%f365, [%r341+52];
	ld.shared.f32 	%f366, [%r341+196];
	ld.shared.f32 	%f367, [%r341+340];
	ld.shared.f32 	%f368, [%r341+484];
	ld.shared.f32 	%f369, [%r343+3536];
	ld.shared.f32 	%f370, [%r343+3540];
	ld.shared.f32 	%f371, [%r343+3544];
	ld.shared.f32 	%f372, [%r343+3548];
	fma.rn.f32 	%f373, %f365, %f369, %f349;
	fma.rn.f32 	%f374, %f365, %f370, %f350;
	fma.rn.f32 	%f375, %f365, %f371, %f351;
	fma.rn.f32 	%f376, %f365, %f372, %f352;
	fma.rn.f32 	%f377, %f366, %f369, %f353;
	fma.rn.f32 	%f378, %f366, %f370, %f354;
	fma.rn.f32 	%f379, %f366, %f371, %f355;
	fma.rn.f32 	%f380, %f366, %f372, %f356;
	fma.rn.f32 	%f381, %f367, %f369, %f357;
	fma.rn.f32 	%f382, %f367, %f370, %f358;
	fma.rn.f32 	%f383, %f367, %f371, %f359;
	fma.rn.f32 	%f384, %f367, %f372, %f360;
	fma.rn.f32 	%f385, %f368, %f369, %f361;
	fma.rn.f32 	%f386, %f368, %f370, %f362;
	fma.rn.f32 	%f387, %f368, %f371, %f363;
	fma.rn.f32 	%f388, %f368, %f372, %f364;
	ld.shared.f32 	%f389, [%r341+56];
	ld.shared.f32 	%f390, [%r341+200];
	ld.shared.f32 	%f391, [%r341+344];
	ld.shared.f32 	%f392, [%r341+488];
	ld.shared.f32 	%f393, [%r343+3808];
	ld.shared.f32 	%f394, [%r343+3812];
	ld.shared.f32 	%f395, [%r343+3816];
	ld.shared.f32 	%f396, [%r343+3820];
	fma.rn.f32 	%f397, %f389, %f393, %f373;
	fma.rn.f32 	%f398, %f389, %f394, %f374;
	fma.rn.f32 	%f399, %f389, %f395, %f375;
	fma.rn.f32 	%f400, %f389, %f396, %f376;
	fma.rn.f32 	%f401, %f390, %f393, %f377;
	fma.rn.f32 	%f402, %f390, %f394, %f378;
	fma.rn.f32 	%f403, %f390, %f395, %f379;
	fma.rn.f32 	%f404, %f390, %f396, %f380;
	fma.rn.f32 	%f405, %f391, %f393, %f381;
	fma.rn.f32 	%f406, %f391, %f394, %f382;
	fma.rn.f32 	%f407, %f391, %f395, %f383;
	fma.rn.f32 	%f408, %f391, %f396, %f384;
	fma.rn.f32 	%f409, %f392, %f393, %f385;
	fma.rn.f32 	%f410, %f392, %f394, %f386;
	fma.rn.f32 	%f411, %f392, %f395, %f387;
	fma.rn.f32 	%f412, %f392, %f396, %f388;
	ld.shared.f32 	%f413, [%r341+60];
	ld.shared.f32 	%f414, [%r341+204];
	ld.shared.f32 	%f415, [%r341+348];
	ld.shared.f32 	%f416, [%r341+492];
	ld.shared.f32 	%f417, [%r343+4080];
	ld.shared.f32 	%f418, [%r343+4084];
	ld.shared.f32 	%f419, [%r343+4088];
	ld.shared.f32 	%f420, [%r343+4092];
	fma.rn.f32 	%f421, %f413, %f417, %f397;
	fma.rn.f32 	%f422, %f413, %f418, %f398;
	fma.rn.f32 	%f423, %f413, %f419, %f399;
	fma.rn.f32 	%f424, %f413, %f420, %f400;
	fma.rn.f32 	%f425, %f414, %f417, %f401;
	fma.rn.f32 	%f426, %f414, %f418, %f402;
	fma.rn.f32 	%f427, %f414, %f419, %f403;
	fma.rn.f32 	%f428, %f414, %f420, %f404;
	fma.rn.f32 	%f429, %f415, %f417, %f405;
	fma.rn.f32 	%f430, %f415, %f418, %f406;
	fma.rn.f32 	%f431, %f415, %f419, %f407;
	fma.rn.f32 	%f432, %f415, %f420, %f408;
	fma.rn.f32 	%f433, %f416, %f417, %f409;
	fma.rn.f32 	%f434, %f416, %f418, %f410;
	fma.rn.f32 	%f435, %f416, %f419, %f411;
	fma.rn.f32 	%f436, %f416, %f420, %f412;
	ld.shared.f32 	%f437, [%r341+64];
	ld.shared.f32 	%f438, [%r341+208];
	ld.shared.f32 	%f439, [%r341+352];
	ld.shared.f32 	%f440, [%r341+496];
	ld.shared.f32 	%f441, [%r343+4352];
	ld.shared.f32 	%f442, [%r343+4356];
	ld.shared.f32 	%f443, [%r343+4360];
	ld.shared.f32 	%f444, [%r343+4364];
	fma.rn.f32 	%f445, %f437, %f441, %f421;
	fma.rn.f32 	%f446, %f437, %f442, %f422;
	fma.rn.f32 	%f447, %f437, %f443, %f423;
	fma.rn.f32 	%f448, %f437, %f444, %f424;
	fma.rn.f32 	%f449, %f438, %f441, %f425;
	fma.rn.f32 	%f450, %f438, %f442, %f426;
	fma.rn.f32 	%f451, %f438, %f443, %f427;
	fma.rn.f32 	%f452, %f438, %f444, %f428;
	fma.rn.f32 	%f453, %f439, %f441, %f429;
	fma.rn.f32 	%f454, %f439, %f442, %f430;
	fma.rn.f32 	%f455, %f439, %f443, %f431;
	fma.rn.f32 	%f456, %f439, %f444, %f432;
	fma.rn.f32 	%f457, %f440, %f441, %f433;
	fma.rn.f32 	%f458, %f440, %f442, %f434;
	fma.rn.f32 	%f459, %f440, %f443, %f435;
	fma.rn.f32 	%f460, %f440, %f444, %f436;
	ld.shared.f32 	%f461, [%r341+68];
	ld.shared.f32 	%f462, [%r341+212];
	ld.shared.f32 	%f463, [%r341+356];
	ld.shared.f32 	%f464, [%r341+500];
	ld.shared.f32 	%f465, [%r343+4624];
	ld.shared.f32 	%f466, [%r343+4628];
	ld.shared.f32 	%f467, [%r343+4632];
	ld.shared.f32 	%f468, [%r343+4636];
	fma.rn.f32 	%f469, %f461, %f465, %f445;
	fma.rn.f32 	%f470, %f461, %f466, %f446;
	fma.rn.f32 	%f471, %f461, %f467, %f447;
	fma.rn.f32 	%f472, %f461, %f468, %f448;
	fma.rn.f32 	%f473, %f462, %f465, %f449;
	fma.rn.f32 	%f474, %f462, %f466, %f450;
	fma.rn.f32 	%f475, %f462, %f467, %f451;
	fma.rn.f32 	%f476, %f462, %f468, %f452;
	fma.rn.f32 	%f477, %f463, %f465, %f453;
	fma.rn.f32 	%f478, %f463, %f466, %f454;
	fma.rn.f32 	%f479, %f463, %f467, %f455;
	fma.rn.f32 	%f480, %f463, %f468, %f456;
	fma.rn.f32 	%f481, %f464, %f465, %f457;
	fma.rn.f32 	%f482, %f464, %f466, %f458;
	fma.rn.f32 	%f483, %f464, %f467, %f459;
	fma.rn.f32 	%f484, %f464, %f468, %f460;
	ld.shared.f32 	%f485, [%r341+72];
	ld.shared.f32 	%f486, [%r341+216];
	ld.shared.f32 	%f487, [%r341+360];
	ld.shared.f32 	%f488, [%r341+504];
	ld.shared.f32 	%f489, [%r343+4896];
	ld.shared.f32 	%f490, [%r343+4900];
	ld.shared.f32 	%f491, [%r343+4904];
	ld.shared.f32 	%f492, [%r343+4908];
	fma.rn.f32 	%f493, %f485, %f489, %f469;
	fma.rn.f32 	%f494, %f485, %f490, %f470;
	fma.rn.f32 	%f495, %f485, %f491, %f471;
	fma.rn.f32 	%f496, %f485, %f492, %f472;
	fma.rn.f32 	%f497, %f486, %f489, %f473;
	fma.rn.f32 	%f498, %f486, %f490, %f474;
	fma.rn.f32 	%f499, %f486, %f491, %f475;
	fma.rn.f32 	%f500, %f486, %f492, %f476;
	fma.rn.f32 	%f501, %f487, %f489, %f477;
	fma.rn.f32 	%f502, %f487, %f490, %f478;
	fma.rn.f32 	%f503, %f487, %f491, %f479;
	fma.rn.f32 	%f504, %f487, %f492, %f480;
	fma.rn.f32 	%f505, %f488, %f489, %f481;
	fma.rn.f32 	%f506, %f488, %f490, %f482;
	fma.rn.f32 	%f507, %f488, %f491, %f483;
	fma.rn.f32 	%f508, %f488, %f492, %f484;
	ld.shared.f32 	%f509, [%r341+76];
	ld.shared.f32 	%f510, [%r341+220];
	ld.shared.f32 	%f511, [%r341+364];
	ld.shared.f32 	%f512, [%r341+508];
	ld.shared.f32 	%f513, [%r343+5168];
	ld.shared.f32 	%f514, [%r343+5172];
	ld.shared.f32 	%f515, [%r343+5176];
	ld.shared.f32 	%f516, [%r343+5180];
	fma.rn.f32 	%f517, %f509, %f513, %f493;
	fma.rn.f32 	%f518, %f509, %f514, %f494;
	fma.rn.f32 	%f519, %f509, %f515, %f495;
	fma.rn.f32 	%f520, %f509, %f516, %f496;
	fma.rn.f32 	%f521, %f510, %f513, %f497;
	fma.rn.f32 	%f522, %f510, %f514, %f498;
	fma.rn.f32 	%f523, %f510, %f515, %f499;
	fma.rn.f32 	%f524, %f510, %f516, %f500;
	fma.rn.f32 	%f525, %f511, %f513, %f501;
	fma.rn.f32 	%f526, %f511, %f514, %f502;
	fma.rn.f32 	%f527, %f511, %f515, %f503;
	fma.rn.f32 	%f528, %f511, %f516, %f504;
	fma.rn.f32 	%f529, %f512, %f513, %f505;
	fma.rn.f32 	%f530, %f512, %f514, %f506;
	fma.rn.f32 	%f531, %f512, %f515, %f507;
	fma.rn.f32 	%f532, %f512, %f516, %f508;
	ld.shared.f32 	%f533, [%r341+80];
	ld.shared.f32 	%f534, [%r341+224];
	ld.shared.f32 	%f535, [%r341+368];
	ld.shared.f32 	%f536, [%r341+512];
	ld.shared.f32 	%f537, [%r343+5440];
	ld.shared.f32 	%f538, [%r343+5444];
	ld.shared.f32 	%f539, [%r343+5448];
	ld.shared.f32 	%f540, [%r343+5452];
	fma.rn.f32 	%f541, %f533, %f537, %f517;
	fma.rn.f32 	%f542, %f533, %f538, %f518;
	fma.rn.f32 	%f543, %f533, %f539, %f519;
	fma.rn.f32 	%f544, %f533, %f540, %f520;
	fma.rn.f32 	%f545, %f534, %f537, %f521;
	fma.rn.f32 	%f546, %f534, %f538, %f522;
	fma.rn.f32 	%f547, %f534, %f539, %f523;
	fma.rn.f32 	%f548, %f534, %f540, %f524;
	fma.rn.f32 	%f549, %f535, %f537, %f525;
	fma.rn.f32 	%f550, %f535, %f538, %f526;
	fma.rn.f32 	%f551, %f535, %f539, %f527;
	fma.rn.f32 	%f552, %f535, %f540, %f528;
	fma.rn.f32 	%f553, %f536, %f537, %f529;
	fma.rn.f32 	%f554, %f536, %f538, %f530;
	fma.rn.f32 	%f555, %f536, %f539, %f531;
	fma.rn.f32 	%f556, %f536, %f540, %f532;
	ld.shared.f32 	%f557, [%r341+84];
	ld.shared.f32 	%f558, [%r341+228];
	ld.shared.f32 	%f559, [%r341+372];
	ld.shared.f32 	%f560, [%r341+516];
	ld.shared.f32 	%f561, [%r343+5712];
	ld.shared.f32 	%f562, [%r343+5716];
	ld.shared.f32 	%f563, [%r343+5720];
	ld.shared.f32 	%f564, [%r343+5724];
	fma.rn.f32 	%f565, %f557, %f561, %f541;
	fma.rn.f32 	%f566, %f557, %f562, %f542;
	fma.rn.f32 	%f567, %f557, %f563, %f543;
	fma.rn.f32 	%f568, %f557, %f564, %f544;
	fma.rn.f32 	%f569, %f558, %f561, %f545;
	fma.rn.f32 	%f570, %f558, %f562, %f546;
	fma.rn.f32 	%f571, %f558, %f563, %f547;
	fma.rn.f32 	%f572, %f558, %f564, %f548;
	fma.rn.f32 	%f573, %f559, %f561, %f549;
	fma.rn.f32 	%f574, %f559, %f562, %f550;
	fma.rn.f32 	%f575, %f559, %f563, %f551;
	fma.rn.f32 	%f576, %f559, %f564, %f552;
	fma.rn.f32 	%f577, %f560, %f561, %f553;
	fma.rn.f32 	%f578, %f560, %f562, %f554;
	fma.rn.f32 	%f579, %f560, %f563, %f555;
	fma.rn.f32 	%f580, %f560, %f564, %f556;
	ld.shared.f32 	%f581, [%r341+88];
	ld.shared.f32 	%f582, [%r341+232];
	ld.shared.f32 	%f583, [%r341+376];
	ld.shared.f32 	%f584, [%r341+520];
	ld.shared.f32 	%f585, [%r343+5984];
	ld.shared.f32 	%f586, [%r343+5988];
	ld.shared.f32 	%f587, [%r343+5992];
	ld.shared.f32 	%f588, [%r343+5996];
	fma.rn.f32 	%f589, %f581, %f585, %f565;
	fma.rn.f32 	%f590, %f581, %f586, %f566;
	fma.rn.f32 	%f591, %f581, %f587, %f567;
	fma.rn.f32 	%f592, %f581, %f588, %f568;
	fma.rn.f32 	%f593, %f582, %f585, %f569;
	fma.rn.f32 	%f594, %f582, %f586, %f570;
	fma.rn.f32 	%f595, %f582, %f587, %f571;
	fma.rn.f32 	%f596, %f582, %f588, %f572;
	fma.rn.f32 	%f597, %f583, %f585, %f573;
	fma.rn.f32 	%f598, %f583, %f586, %f574;
	fma.rn.f32 	%f599, %f583, %f587, %f575;
	fma.rn.f32 	%f600, %f583, %f588, %f576;
	fma.rn.f32 	%f601, %f584, %f585, %f577;
	fma.rn.f32 	%f602, %f584, %f586, %f578;
	fma.rn.f32 	%f603, %f584, %f587, %f579;
	fma.rn.f32 	%f604, %f584, %f588, %f580;
	ld.shared.f32 	%f605, [%r341+92];
	ld.shared.f32 	%f606, [%r341+236];
	ld.shared.f32 	%f607, [%r341+380];
	ld.shared.f32 	%f608, [%r341+524];
	ld.shared.f32 	%f609, [%r343+6256];
	ld.shared.f32 	%f610, [%r343+6260];
	ld.shared.f32 	%f611, [%r343+6264];
	ld.shared.f32 	%f612, [%r343+6268];
	fma.rn.f32 	%f613, %f605, %f609, %f589;
	fma.rn.f32 	%f614, %f605, %f610, %f590;
	fma.rn.f32 	%f615, %f605, %f611, %f591;
	fma.rn.f32 	%f616, %f605, %f612, %f592;
	fma.rn.f32 	%f617, %f606, %f609, %f593;
	fma.rn.f32 	%f618, %f606, %f610, %f594;
	fma.rn.f32 	%f619, %f606, %f611, %f595;
	fma.rn.f32 	%f620, %f606, %f612, %f596;
	fma.rn.f32 	%f621, %f607, %f609, %f597;
	fma.rn.f32 	%f622, %f607, %f610, %f598;
	fma.rn.f32 	%f623, %f607, %f611, %f599;
	fma.rn.f32 	%f624, %f607, %f612, %f600;
	fma.rn.f32 	%f625, %f608, %f609, %f601;
	fma.rn.f32 	%f626, %f608, %f610, %f602;
	fma.rn.f32 	%f627, %f608, %f611, %f603;
	fma.rn.f32 	%f628, %f608, %f612, %f604;
	ld.shared.f32 	%f629, [%r341+96];
	ld.shared.f32 	%f630, [%r341+240];
	ld.shared.f32 	%f631, [%r341+384];
	ld.shared.f32 	%f632, [%r341+528];
	ld.shared.f32 	%f633, [%r343+6528];
	ld.shared.f32 	%f634, [%r343+6532];
	ld.shared.f32 	%f635, [%r343+6536];
	ld.shared.f32 	%f636, [%r343+6540];
	fma.rn.f32 	%f637, %f629, %f633, %f613;
	fma.rn.f32 	%f638, %f629, %f634, %f614;
	fma.rn.f32 	%f639, %f629, %f635, %f615;
	fma.rn.f32 	%f640, %f629, %f636, %f616;
	fma.rn.f32 	%f641, %f630, %f633, %f617;
	fma.rn.f32 	%f642, %f630, %f634, %f618;
	fma.rn.f32 	%f643, %f630, %f635, %f619;
	fma.rn.f32 	%f644, %f630, %f636, %f620;
	fma.rn.f32 	%f645, %f631, %f633, %f621;
	fma.rn.f32 	%f646, %f631, %f634, %f622;
	fma.rn.f32 	%f647, %f631, %f635, %f623;
	fma.rn.f32 	%f648, %f631, %f636, %f624;
	fma.rn.f32 	%f649, %f632, %f633, %f625;
	fma.rn.f32 	%f650, %f632, %f634, %f626;
	fma.rn.f32 	%f651, %f632, %f635, %f627;
	fma.rn.f32 	%f652, %f632, %f636, %f628;
	ld.shared.f32 	%f653, [%r341+100];
	ld.shared.f32 	%f654, [%r341+244];
	ld.shared.f32 	%f655, [%r341+388];
	ld.shared.f32 	%f656, [%r341+532];
	ld.shared.f32 	%f657, [%r343+6800];
	ld.shared.f32 	%f658, [%r343+6804];
	ld.shared.f32 	%f659, [%r343+6808];
	ld.shared.f32 	%f660, [%r343+6812];
	fma.rn.f32 	%f661, %f653, %f657, %f637;
	fma.rn.f32 	%f662, %f653, %f658, %f638;
	fma.rn.f32 	%f663, %f653, %f659, %f639;
	fma.rn.f32 	%f664, %f653, %f660, %f640;
	fma.rn.f32 	%f665, %f654, %f657, %f641;
	fma.rn.f32 	%f666, %f654, %f658, %f642;
	fma.rn.f32 	%f667, %f654, %f659, %f643;
	fma.rn.f32 	%f668, %f654, %f660, %f644;
	fma.rn.f32 	%f669, %f655, %f657, %f645;
	fma.rn.f32 	%f670, %f655, %f658, %f646;
	fma.rn.f32 	%f671, %f655, %f659, %f647;
	fma.rn.f32 	%f672, %f655, %f660, %f648;
	fma.rn.f32 	%f673, %f656, %f657, %f649;
	fma.rn.f32 	%f674, %f656, %f658, %f650;
	fma.rn.f32 	%f675, %f656, %f659, %f651;
	fma.rn.f32 	%f676, %f656, %f660, %f652;
	ld.shared.f32 	%f677, [%r341+104];
	ld.shared.f32 	%f678, [%r341+248];
	ld.shared.f32 	%f679, [%r341+392];
	ld.shared.f32 	%f680, [%r341+536];
	ld.shared.f32 	%f681, [%r343+7072];
	ld.shared.f32 	%f682, [%r343+7076];
	ld.shared.f32 	%f683, [%r343+7080];
	ld.shared.f32 	%f684, [%r343+7084];
	fma.rn.f32 	%f685, %f677, %f681, %f661;
	fma.rn.f32 	%f686, %f677, %f682, %f662;
	fma.rn.f32 	%f687, %f677, %f683, %f663;
	fma.rn.f32 	%f688, %f677, %f684, %f664;
	fma.rn.f32 	%f689, %f678, %f681, %f665;
	fma.rn.f32 	%f690, %f678, %f682, %f666;
	fma.rn.f32 	%f691, %f678, %f683, %f667;
	fma.rn.f32 	%f692, %f678, %f684, %f668;
	fma.rn.f32 	%f693, %f679, %f681, %f669;
	fma.rn.f32 	%f694, %f679, %f682, %f670;
	fma.rn.f32 	%f695, %f679, %f683, %f671;
	fma.rn.f32 	%f696, %f679, %f684, %f672;
	fma.rn.f32 	%f697, %f680, %f681, %f673;
	fma.rn.f32 	%f698, %f680, %f682, %f674;
	fma.rn.f32 	%f699, %f680, %f683, %f675;
	fma.rn.f32 	%f700, %f680, %f684, %f676;
	ld.shared.f32 	%f701, [%r341+108];
	ld.shared.f32 	%f702, [%r341+252];
	ld.shared.f32 	%f703, [%r341+396];
	ld.shared.f32 	%f704, [%r341+540];
	ld.shared.f32 	%f705, [%r343+7344];
	ld.shared.f32 	%f706, [%r343+7348];
	ld.shared.f32 	%f707, [%r343+7352];
	ld.shared.f32 	%f708, [%r343+7356];
	fma.rn.f32 	%f709, %f701, %f705, %f685;
	fma.rn.f32 	%f710, %f701, %f706, %f686;
	fma.rn.f32 	%f711, %f701, %f707, %f687;
	fma.rn.f32 	%f712, %f701, %f708, %f688;
	fma.rn.f32 	%f713, %f702, %f705, %f689;
	fma.rn.f32 	%f714, %f702, %f706, %f690;
	fma.rn.f32 	%f715, %f702, %f707, %f691;
	fma.rn.f32 	%f716, %f702, %f708, %f692;
	fma.rn.f32 	%f717, %f703, %f705, %f693;
	fma.rn.f32 	%f718, %f703, %f706, %f694;
	fma.rn.f32 	%f719, %f703, %f707, %f695;
	fma.rn.f32 	%f720, %f703, %f708, %f696;
	fma.rn.f32 	%f721, %f704, %f705, %f697;
	fma.rn.f32 	%f722, %f704, %f706, %f698;
	fma.rn.f32 	%f723, %f704, %f707, %f699;
	fma.rn.f32 	%f724, %f704, %f708, %f700;
	ld.shared.f32 	%f725, [%r341+112];
	ld.shared.f32 	%f726, [%r341+256];
	ld.shared.f32 	%f727, [%r341+400];
	ld.shared.f32 	%f728, [%r341+544];
	ld.shared.f32 	%f729, [%r343+7616];
	ld.shared.f32 	%f730, [%r343+7620];
	ld.shared.f32 	%f731, [%r343+7624];
	ld.shared.f32 	%f732, [%r343+7628];
	fma.rn.f32 	%f733, %f725, %f729, %f709;
	fma.rn.f32 	%f734, %f725, %f730, %f710;
	fma.rn.f32 	%f735, %f725, %f731, %f711;
	fma.rn.f32 	%f736, %f725, %f732, %f712;
	fma.rn.f32 	%f737, %f726, %f729, %f713;
	fma.rn.f32 	%f738, %f726, %f730, %f714;
	fma.rn.f32 	%f739, %f726, %f731, %f715;
	fma.rn.f32 	%f740, %f726, %f732, %f716;
	fma.rn.f32 	%f741, %f727, %f729, %f717;
	fma.rn.f32 	%f742, %f727, %f730, %f718;
	fma.rn.f32 	%f743, %f727, %f731, %f719;
	fma.rn.f32 	%f744, %f727, %f732, %f720;
	fma.rn.f32 	%f745, %f728, %f729, %f721;
	fma.rn.f32 	%f746, %f728, %f730, %f722;
	fma.rn.f32 	%f747, %f728, %f731, %f723;
	fma.rn.f32 	%f748, %f728, %f732, %f724;
	ld.shared.f32 	%f749, [%r341+116];
	ld.shared.f32 	%f750, [%r341+260];
	ld.shared.f32 	%f751, [%r341+404];
	ld.shared.f32 	%f752, [%r341+548];
	ld.shared.f32 	%f753, [%r343+7888];
	ld.shared.f32 	%f754, [%r343+7892];
	ld.shared.f32 	%f755, [%r343+7896];
	ld.shared.f32 	%f756, [%r343+7900];
	fma.rn.f32 	%f757, %f749, %f753, %f733;
	fma.rn.f32 	%f758, %f749, %f754, %f734;
	fma.rn.f32 	%f759, %f749, %f755, %f735;
	fma.rn.f32 	%f760, %f749, %f756, %f736;
	fma.rn.f32 	%f761, %f750, %f753, %f737;
	fma.rn.f32 	%f762, %f750, %f754, %f738;
	fma.rn.f32 	%f763, %f750, %f755, %f739;
	fma.rn.f32 	%f764, %f750, %f756, %f740;
	fma.rn.f32 	%f765, %f751, %f753, %f741;
	fma.rn.f32 	%f766, %f751, %f754, %f742;
	fma.rn.f32 	%f767, %f751, %f755, %f743;
	fma.rn.f32 	%f768, %f751, %f756, %f744;
	fma.rn.f32 	%f769, %f752, %f753, %f745;
	fma.rn.f32 	%f770, %f752, %f754, %f746;
	fma.rn.f32 	%f771, %f752, %f755, %f747;
	fma.rn.f32 	%f772, %f752, %f756, %f748;
	ld.shared.f32 	%f773, [%r341+120];
	ld.shared.f32 	%f774, [%r341+264];
	ld.shared.f32 	%f775, [%r341+408];
	ld.shared.f32 	%f776, [%r341+552];
	ld.shared.f32 	%f777, [%r343+8160];
	ld.shared.f32 	%f778, [%r343+8164];
	ld.shared.f32 	%f779, [%r343+8168];
	ld.shared.f32 	%f780, [%r343+8172];
	fma.rn.f32 	%f781, %f773, %f777, %f757;
	fma.rn.f32 	%f782, %f773, %f778, %f758;
	fma.rn.f32 	%f783, %f773, %f779, %f759;
	fma.rn.f32 	%f784, %f773, %f780, %f760;
	fma.rn.f32 	%f785, %f774, %f777, %f761;
	fma.rn.f32 	%f786, %f774, %f778, %f762;
	fma.rn.f32 	%f787, %f774, %f779, %f763;
	fma.rn.f32 	%f788, %f774, %f780, %f764;
	fma.rn.f32 	%f789, %f775, %f777, %f765;
	fma.rn.f32 	%f790, %f775, %f778, %f766;
	fma.rn.f32 	%f791, %f775, %f779, %f767;
	fma.rn.f32 	%f792, %f775, %f780, %f768;
	fma.rn.f32 	%f793, %f776, %f777, %f769;
	fma.rn.f32 	%f794, %f776, %f778, %f770;
	fma.rn.f32 	%f795, %f776, %f779, %f771;
	fma.rn.f32 	%f796, %f776, %f780, %f772;
	ld.shared.f32 	%f797, [%r341+124];
	ld.shared.f32 	%f798, [%r341+268];
	ld.shared.f32 	%f799, [%r341+412];
	ld.shared.f32 	%f800, [%r341+556];
	ld.shared.f32 	%f801, [%r343+8432];
	ld.shared.f32 	%f802, [%r343+8436];
	ld.shared.f32 	%f803, [%r343+8440];
	ld.shared.f32 	%f804, [%r343+8444];
	fma.rn.f32 	%f921, %f797, %f801, %f781;
	fma.rn.f32 	%f920, %f797, %f802, %f782;
	fma.rn.f32 	%f919, %f797, %f803, %f783;
	fma.rn.f32 	%f918, %f797, %f804, %f784;
	fma.rn.f32 	%f917, %f798, %f801, %f785;
	fma.rn.f32 	%f916, %f798, %f802, %f786;
	fma.rn.f32 	%f915, %f798, %f803, %f787;
	fma.rn.f32 	%f914, %f798, %f804, %f788;
	fma.rn.f32 	%f922, %f799, %f801, %f789;
	fma.rn.f32 	%f923, %f799, %f802, %f790;
	fma.rn.f32 	%f924, %f799, %f803, %f791;
	fma.rn.f32 	%f925, %f799, %f804, %f792;
	fma.rn.f32 	%f926, %f800, %f801, %f793;
	fma.rn.f32 	%f927, %f800, %f802, %f794;
	fma.rn.f32 	%f928, %f800, %f803, %f795;
	fma.rn.f32 	%f929, %f800, %f804, %f796;
	@%p13 bra 	$L__BB0_30;
	// begin inline asm
	cp.async.wait_group 0;

	// end inline asm
	bar.sync 	0;
	mov.u32 	%r382, %r52;
$L__BB0_30:
	setp.eq.s32 	%p26, %r53, %r9;
	mov.u32 	%r369, %r53;
	@%p26 bra 	$L__BB0_31;
	bra.uni 	$L__BB0_12;
$L__BB0_31:
	add.s32 	%r49, %r8, 3;
	setp.lt.s32 	%p27, %r6, %r93;
	@%p27 bra 	$L__BB0_32;
	bra.uni 	$L__BB0_40;
$L__BB0_32:
	setp.ge.s32 	%p28, %r49, %r93;
	mad.lo.s32 	%r86, %r6, %r93, %r8;
	@%p28 bra 	$L__BB0_34;
	mul.wide.s32 	%rd79, %r86, 4;
	add.s64 	%rd80, %rd1, %rd79;
	ld.global.v4.f32 	{%f814, %f815, %f816, %f817}, [%rd80];
	mul.f32 	%f818, %f50, %f814;
	fma.rn.f32 	%f819, %f49, %f921, %f818;
	mul.f32 	%f820, %f50, %f815;
	fma.rn.f32 	%f821, %f49, %f920, %f820;
	mul.f32 	%f822, %f50, %f816;
	fma.rn.f32 	%f823, %f49, %f919, %f822;
	mul.f32 	%f824, %f50, %f817;
	fma.rn.f32 	%f825, %f49, %f918, %f824;
	st.global.v4.f32 	[%rd80], {%f819, %f821, %f823, %f825};
	bra.uni 	$L__BB0_40;
$L__BB0_34:
	setp.ge.s32 	%p29, %r8, %r93;
	mul.wide.s32 	%rd78, %r86, 4;
	add.s64 	%rd2, %rd1, %rd78;
	@%p29 bra 	$L__BB0_36;
	ld.global.f32 	%f805, [%rd2];
	mul.f32 	%f806, %f49, %f921;
	fma.rn.f32 	%f807, %f50, %f805, %f806;
	st.global.f32 	[%rd2], %f807;
$L__BB0_36:
	add.s32 	%r344, %r8, 1;
	setp.ge.s32 	%p30, %r344, %r93;
	@%p30 bra 	$L__BB0_38;
	ld.global.f32 	%f808, [%rd2+4];
	mul.f32 	%f809, %f49, %f920;
	fma.rn.f32 	%f810, %f50, %f808, %f809;
	st.global.f32 	[%rd2+4], %f810;
$L__BB0_38:
	add.s32 	%r345, %r8, 2;
	setp.ge.s32 	%p31, %r345, %r93;
	@%p31 bra 	$L__BB0_40;
	ld.global.f32 	%f811, [%rd2+8];
	mul.f32 	%f812, %f49, %f919;
	fma.rn.f32 	%f813, %f50, %f811, %f812;
	st.global.f32 	[%rd2+8], %f813;
$L__BB0_40:
	add.s32 	%r87, %r6, 1;
	setp.ge.s32 	%p32, %r87, %r93;
	@%p32 bra 	$L__BB0_51;
	setp.lt.s32 	%p33, %r49, %r93;
	mul.lo.s32 	%r347, %r87, %r93;
	add.s32 	%r88, %r347, %r8;
	and.b32  	%r348, %r347, 3;
	setp.eq.s32 	%p34, %r348, 0;
	and.pred  	%p35, %p33, %p34;
	@%p35 bra 	$L__BB0_50;
	setp.ge.s32 	%p36, %r8, %r93;
	mul.wide.s32 	%rd81, %r88, 4;
	add.s64 	%rd3, %rd1, %rd81;
	@%p36 bra 	$L__BB0_44;
	ld.global.f32 	%f826, [%rd3];
	mul.f32 	%f827, %f49, %f917;
	fma.rn.f32 	%f828, %f50, %f826, %f827;
	st.global.f32 	[%rd3], %f828;
$L__BB0_44:
	add.s32 	%r349, %r8, 1;
	setp.ge.s32 	%p37, %r349, %r93;
	@%p37 bra 	$L__BB0_46;
	ld.global.f32 	%f829, [%rd3+4];
	mul.f32 	%f830, %f49, %f916;
	fma.rn.f32 	%f831, %f50, %f829, %f830;
	st.global.f32 	[%rd3+4], %f831;
$L__BB0_46:
	add.s32 	%r350, %r8, 2;
	setp.ge.s32 	%p38, %r350, %r93;
	@%p38 bra 	$L__BB0_48;
	ld.global.f32 	%f832, [%rd3+8];
	mul.f32 	%f833, %f49, %f915;
	fma.rn.f32 	%f834, %f50, %f832, %f833;
	st.global.f32 	[%rd3+8], %f834;
$L__BB0_48:
	setp.ge.s32 	%p39, %r49, %r93;
	@%p39 bra 	$L__BB0_51;
	ld.global.f32 	%f835, [%rd3+12];
	mul.f32 	%f836, %f49, %f914;
	fma.rn.f32 	%f837, %f50, %f835, %f836;
	st.global.f32 	[%rd3+12], %f837;
	bra.uni 	$L__BB0_51;
$L__BB0_50:
	mul.wide.s32 	%rd82, %r88, 4;
	add.s64 	%rd83, %rd1, %rd82;
	ld.global.v4.f32 	{%f838, %f839, %f840, %f841}, [%rd83];
	mul.f32 	%f842, %f50, %f838;
	fma.rn.f32 	%f843, %f49, %f917, %f842;
	mul.f32 	%f844, %f50, %f839;
	fma.rn.f32 	%f845, %f49, %f916, %f844;
	mul.f32 	%f846, %f50, %f840;
	fma.rn.f32 	%f847, %f49, %f915, %f846;
	mul.f32 	%f848, %f50, %f841;
	fma.rn.f32 	%f849, %f49, %f914, %f848;
	st.global.v4.f32 	[%rd83], {%f843, %f845, %f847, %f849};
$L__BB0_51:
	add.s32 	%r89, %r6, 2;
	setp.ge.s32 	%p40, %r89, %r93;
	@%p40 bra 	$L__BB0_62;
	setp.lt.s32 	%p41, %r49, %r93;
	mul.lo.s32 	%r352, %r89, %r93;
	add.s32 	%r90, %r352, %r8;
	and.b32  	%r353, %r352, 2;
	setp.eq.s32 	%p42, %r353, 0;
	and.pred  	%p43, %p41, %p42;
	@%p43 bra 	$L__BB0_61;
	setp.ge.s32 	%p44, %r8, %r93;
	mul.wide.s32 	%rd84, %r90, 4;
	add.s64 	%rd4, %rd1, %rd84;
	@%p44 bra 	$L__BB0_55;
	ld.global.f32 	%f850, [%rd4];
	mul.f32 	%f851, %f49, %f922;
	fma.rn.f32 	%f852, %f50, %f850, %f851;
	st.global.f32 	[%rd4], %f852;
$L__BB0_55:
	add.s32 	%r354, %r8, 1;
	setp.ge.s32 	%p45, %r354, %r93;
	@%p45 bra 	$L__BB0_57;
	ld.global.f32 	%f853, [%rd4+4];
	mul.f32 	%f854, %f49, %f923;
	fma.rn.f32 	%f855, %f50, %f853, %f854;
	st.global.f32 	[%rd4+4], %f855;
$L__BB0_57:
	add.s32 	%r355, %r8, 2;
	setp.ge.s32 	%p46, %r355, %r93;
	@%p46 bra 	$L__BB0_59;
	ld.global.f32 	%f856, [%rd4+8];
	mul.f32 	%f857, %f49, %f924;
	fma.rn.f32 	%f858, %f50, %f856, %f857;
	st.global.f32 	[%rd4+8], %f858;
$L__BB0_59:
	setp.ge.s32 	%p47, %r49, %r93;
	@%p47 bra 	$L__BB0_62;
	ld.global.f32 	%f859, [%rd4+12];
	mul.f32 	%f860, %f49, %f925;
	fma.rn.f32 	%f861, %f50, %f859, %f860;
	st.global.f32 	[%rd4+12], %f861;
	bra.uni 	$L__BB0_62;
$L__BB0_61:
	mul.wide.s32 	%rd85, %r90, 4;
	add.s64 	%rd86, %rd1, %rd85;
	ld.global.v4.f32 	{%f862, %f863, %f864, %f865}, [%rd86];
	mul.f32 	%f866, %f50, %f862;
	fma.rn.f32 	%f867, %f49, %f922, %f866;
	mul.f32 	%f868, %f50, %f863;
	fma.rn.f32 	%f869, %f49, %f923, %f868;
	mul.f32 	%f870, %f50, %f864;
	fma.rn.f32 	%f871, %f49, %f924, %f870;
	mul.f32 	%f872, %f50, %f865;
	fma.rn.f32 	%f873, %f49, %f925, %f872;
	st.global.v4.f32 	[%rd86], {%f867, %f869, %f871, %f873};
$L__BB0_62:
	add.s32 	%r91, %r6, 3;
	setp.ge.s32 	%p48, %r91, %r93;
	@%p48 bra 	$L__BB0_73;
	setp.lt.s32 	%p49, %r49, %r93;
	mul.lo.s32 	%r357, %r91, %r93;
	add.s32 	%r92, %r357, %r8;
	and.b32  	%r358, %r357, 3;
	setp.eq.s32 	%p50, %r358, 0;
	and.pred  	%p51, %p49, %p50;
	@%p51 bra 	$L__BB0_72;
	setp.ge.s32 	%p52, %r8, %r93;
	mul.wide.s32 	%rd87, %r92, 4;
	add.s64 	%rd5, %rd1, %rd87;
	@%p52 bra 	$L__BB0_66;
	ld.global.f32 	%f874, [%rd5];
	mul.f32 	%f875, %f49, %f926;
	fma.rn.f32 	%f876, %f50, %f874, %f875;
	st.global.f32 	[%rd5], %f876;
$L__BB0_66:
	add.s32 	%r359, %r8, 1;
	setp.ge.s32 	%p53, %r359, %r93;
	@%p53 bra 	$L__BB0_68;
	ld.global.f32 	%f877, [%rd5+4];
	mul.f32 	%f878, %f49, %f927;
	fma.rn.f32 	%f879, %f50, %f877, %f878;
	st.global.f32 	[%rd5+4], %f879;
$L__BB0_68:
	add.s32 	%r360, %r8, 2;
	setp.ge.s32 	%p54, %r360, %r93;
	@%p54 bra 	$L__BB0_70;
	ld.global.f32 	%f880, [%rd5+8];
	mul.f32 	%f881, %f49, %f928;
	fma.rn.f32 	%f882, %f50, %f880, %f881;
	st.global.f32 	[%rd5+8], %f882;
$L__BB0_70:
	setp.ge.s32 	%p55, %r49, %r93;
	@%p55 bra 	$L__BB0_73;
	ld.global.f32 	%f883, [%rd5+12];
	mul.f32 	%f884, %f49, %f929;
	fma.rn.f32 	%f885, %f50, %f883, %f884;
	st.global.f32 	[%rd5+12], %f885;
	bra.uni 	$L__BB0_73;
$L__BB0_72:
	mul.wide.s32 	%rd88, %r92, 4;
	add.s64 	%rd89, %rd1, %rd88;
	ld.global.v4.f32 	{%f886, %f887, %f888, %f889}, [%rd89];
	mul.f32 	%f890, %f50, %f886;
	fma.rn.f32 	%f891, %f49, %f926, %f890;
	mul.f32 	%f892, %f50, %f887;
	fma.rn.f32 	%f893, %f49, %f927, %f892;
	mul.f32 	%f894, %f50, %f888;
	fma.rn.f32 	%f895, %f49, %f928, %f894;
	mul.f32 	%f896, %f50, %f889;
	fma.rn.f32 	%f897, %f49, %f929, %f896;
	st.global.v4.f32 	[%rd89], {%f891, %f893, %f895, %f897};
$L__BB0_73:
	ret;
$L__BB0_74:
	shl.b32 	%r125, %r363, 2;
	shr.u32 	%r126, %r363, 3;
	and.b32  	%r127, %r125, 28;
	add.s32 	%r128, %r3, %r126;
	mad.lo.s32 	%r129, %r128, %r93, %r127;
	mul.wide.u32 	%rd15, %r129, 4;
	add.s64 	%rd11, %rd6, %rd15;
	mov.u32 	%r130, _ZZ5sgemmPKfS0_PfiffE2As;
	mad.lo.s32 	%r131, %r126, 144, %r130;
	shl.b32 	%r132, %r363, 4;
	and.b32  	%r133, %r132, 112;
	add.s32 	%r121, %r131, %r133;
	// begin inline asm
	cp.async.ca.shared.global [%r121], [%rd11], 16;

	// end inline asm
	add.s32 	%r134, %r363, %r2;
	shl.b32 	%r135, %r134, 2;
	shr.u32 	%r136, %r134, 3;
	and.b32  	%r137, %r135, 28;
	add.s32 	%r138, %r3, %r136;
	mad.lo.s32 	%r139, %r138, %r93, %r137;
	mul.wide.u32 	%rd16, %r139, 4;
	add.s64 	%rd12, %rd6, %rd16;
	mad.lo.s32 	%r140, %r136, 144, %r130;
	shl.b32 	%r141, %r134, 4;
	and.b32  	%r142, %r141, 112;
	add.s32 	%r122, %r140, %r142;
	// begin inline asm
	cp.async.ca.shared.global [%r122], [%rd12], 16;

	// end inline asm
	add.s32 	%r143, %r134, %r2;
	shl.b32 	%r144, %r143, 2;
	shr.u32 	%r145, %r143, 3;
	and.b32  	%r146, %r144, 28;
	add.s32 	%r147, %r3, %r145;
	mad.lo.s32 	%r148, %r147, %r93, %r146;
	mul.wide.u32 	%rd17, %r148, 4;
	add.s64 	%rd13, %rd6, %rd17;
	mad.lo.s32 	%r149, %r145, 144, %r130;
	shl.b32 	%r150, %r143, 4;
	and.b32  	%r151, %r150, 112;
	add.s32 	%r123, %r149, %r151;
	// begin inline asm
	cp.async.ca.shared.global [%r123], [%rd13], 16;

	// end inline asm
	add.s32 	%r152, %r143, %r2;
	shl.b32 	%r153, %r152, 2;
	shr.u32 	%r154, %r152, 3;
	and.b32  	%r155, %r153, 28;
	add.s32 	%r156, %r3, %r154;
	mad.lo.s32 	%r157, %r156, %r93, %r155;
	mul.wide.u32 	%rd18, %r157, 4;
	add.s64 	%rd14, %rd6, %rd18;
	mad.lo.s32 	%r158, %r154, 144, %r130;
	shl.b32 	%r159, %r152, 4;
	and.b32  	%r160, %r159, 112;
	add.s32 	%r124, %r158, %r160;
	// begin inline asm
	cp.async.ca.shared.global [%r124], [%rd14], 16;

	// end inline asm
	add.s32 	%r363, %r152, %r2;
	setp.lt.u32 	%p7, %r363, 512;
	@%p7 bra 	$L__BB0_74;
	bra.uni 	$L__BB0_6;

}


// ===== COMPILED SASS (sm_100) =====

	.target	sm_100

	.elftype	@"ET_EXEC"


//--------------------- .note.nv.tkinfo           --------------------------
	.section	.note.nv.tkinfo,"",@"SHT_NOTE"
	.sectionflags	@"SHF_NOTE_NV_TKINFO"
	.tkinfo
        /*0018*/ 	.word	0x00000002
        /*0030*/ 	.string	""
        /*0030*/ 	.string	"ptxas"
        /*0030*/ 	.string	"Cuda compilation tools, release 13.0, V13.0.88"
        /*0030*/ 	.string	"Build cuda_13.0.r13.0/compiler.36424714_0"
        /*0030*/ 	.string	"-arch sm_100 -m 64 "



//--------------------- .note.nv.cuinfo           --------------------------
	.section	.note.nv.cuinfo,"",@"SHT_NOTE"
	.sectionflags	@"SHF_NOTE_NV_CUINFO"
        /*0018*/ 	.short	0x0002
        /*001a*/ 	.short	0x0064
        /*001c*/ 	.short	0x0082
	.zero		2


//--------------------- .nv.info                  --------------------------
	.section	.nv.info,"",@"SHT_CUDA_INFO"
	.align	4


	//----- nvinfo : EIATTR_REGCOUNT
	.align		4
        /*0000*/ 	.byte	0x04, 0x2f
        /*0002*/ 	.short	(.L_1 - .L_0)
	.align		4
.L_0:
        /*0004*/ 	.word	index@(_Z5sgemmPKfS0_Pfiff)
        /*0008*/ 	.word	0x00000046


	//----- nvinfo : EIATTR_FRAME_SIZE
	.align		4
.L_1:
        /*000c*/ 	.byte	0x04, 0x11
        /*000e*/ 	.short	(.L_3 - .L_2)
	.align		4
.L_2:
        /*0010*/ 	.word	index@(_Z5sgemmPKfS0_Pfiff)
        /*0014*/ 	.word	0x00000000


	//----- nvinfo : EIATTR_MIN_STACK_SIZE
	.align		4
.L_3:
        /*0018*/ 	.byte	0x04, 0x12
        /*001a*/ 	.short	(.L_5 - .L_4)
	.align		4
.L_4:
        /*001c*/ 	.word	index@(_Z5sgemmPKfS0_Pfiff)
        /*0020*/ 	.word	0x00000000
.L_5:


//--------------------- .nv.compat                --------------------------
	.section	.nv.compat,"",@"SHT_CUDA_COMPAT_INFO"
	.align	4
        /*0000*/ 	.byte	0x02, 0x09, 0x00, 0x00, 0x02, 0x02, 0x01, 0x00, 0x02, 0x05, 0x05, 0x00, 0x03, 0x07, 0x01, 0x01
        /*0010*/ 	.byte	0x02, 0x03, 0x00, 0x00, 0x02, 0x06, 0x01, 0x00, 0x04, 0x0b, 0x08, 0x00, 0x09, 0x00, 0x00, 0x00
        /*0020*/ 	.byte	0x00, 0x00, 0x00, 0x00


//--------------------- .nv.info._Z5sgemmPKfS0_Pfiff --------------------------
	.section	.nv.info._Z5sgemmPKfS0_Pfiff,"",@"SHT_CUDA_INFO"
	.sectionflags	@""
	.align	4


	//----- nvinfo : EIATTR_CUDA_API_VERSION
	.align		4
        /*0000*/ 	.byte	0x04, 0x37
        /*0002*/ 	.short	(.L_7 - .L_6)
.L_6:
        /*0004*/ 	.word	0x00000082


	//----- nvinfo : EIATTR_KPARAM_INFO
	.align		4
.L_7:
        /*0008*/ 	.byte	0x04, 0x17
        /*000a*/ 	.short	(.L_9 - .L_8)
.L_8:
        /*000c*/ 	.word	0x00000000
        /*0010*/ 	.short	0x0005
        /*0012*/ 	.short	0x0020
        /*0014*/ 	.byte	0x00, 0xf0, 0x11, 0x00


	//----- nvinfo : EIATTR_KPARAM_INFO
	.align		4
.L_9:
        /*0018*/ 	.byte	0x04, 0x17
        /*001a*/ 	.short	(.L_11 - .L_10)
.L_10:
        /*001c*/ 	.word	0x00000000
        /*0020*/ 	.short	0x0004
        /*0022*/ 	.short	0x001c
        /*0024*/ 	.byte	0x00, 0xf0, 0x11, 0x00


	//----- nvinfo : EIATTR_KPARAM_INFO
	.align		4
.L_11:
        /*0028*/ 	.byte	0x04, 0x17
        /*002a*/ 	.short	(.L_13 - .L_12)
.L_12:
        /*002c*/ 	.word	0x00000000
        /*0030*/ 	.short	0x0003
        /*0032*/ 	.short	0x0018
        /*0034*/ 	.byte	0x00, 0xf0, 0x11, 0x00


	//----- nvinfo : EIATTR_KPARAM_INFO
	.align		4
.L_13:
        /*0038*/ 	.byte	0x04, 0x17
        /*003a*/ 	.short	(.L_15 - .L_14)
.L_14:
        /*003c*/ 	.word	0x00000000
        /*0040*/ 	.short	0x0002
        /*0042*/ 	.short	0x0010
        /*0044*/ 	.byte	0x00, 0xf5, 0x21, 0x00


	//----- nvinfo : EIATTR_KPARAM_INFO
	.align		4
.L_15:
        /*0048*/ 	.byte	0x04, 0x17
        /*004a*/ 	.short	(.L_17 - .L_16)
.L_16:
        /*004c*/ 	.word	0x00000000
        /*0050*/ 	.short	0x0001
        /*0052*/ 	.short	0x0008
        /*0054*/ 	.byte	0x00, 0xf5, 0x21, 0x00


	//----- nvinfo : EIATTR_KPARAM_INFO
	.align		4
.L_17:
        /*0058*/ 	.byte	0x04, 0x17
        /*005a*/ 	.short	(.L_19 - .L_18)
.L_18:
        /*005c*/ 	.word	0x00000000
        /*0060*/ 	.short	0x0000
        /*0062*/ 	.short	0x0000
        /*0064*/ 	.byte	0x00, 0xf5, 0x21, 0x00


	//----- nvinfo : EIATTR_SPARSE_MMA_MASK
	.align		4
.L_19:
        /*0068*/ 	.byte	0x03, 0x50
        /*006a*/ 	.short	0x0000


	//----- nvinfo : EIATTR_MAXREG_COUNT
	.align		4
        /*006c*/ 	.byte	0x03, 0x1b
        /*006e*/ 	.short	0x00ff


	//----- nvinfo : EIATTR_NUM_BARRIERS
	.align		4
        /*0070*/ 	.byte	0x02, 0x4c
        /*0072*/ 	.byte	0x01
	.zero		1


	//----- nvinfo : EIATTR_MERCURY_ISA_VERSION
	.align		4
        /*0074*/ 	.byte	0x03, 0x5f
        /*0076*/ 	.short	0x0101


	//----- nvinfo : EIATTR_VRC_CTA_INIT_COUNT
	.align		4
        /*0078*/ 	.byte	0x02, 0x4a
	.zero		1
	.zero		1


	//----- nvinfo : EIATTR_EXIT_INSTR_OFFSETS
	.align		4
        /*007c*/ 	.byte	0x04, 0x1c
        /*007e*/ 	.short	(.L_21 - .L_20)


	//   ....[0]....
.L_20:
        /*0080*/ 	.word	0x00005350


	//   ....[1]....
        /*0084*/ 	.word	0x00005580


	//   ....[2]....
        /*0088*/ 	.word	0x000055f0


	//   ....[3]....
        /*008c*/ 	.word	0x000056e0


	//----- nvinfo : EIATTR_CRS_STACK_SIZE
	.align		4
.L_21:
        /*0090*/ 	.byte	0x04, 0x1e
        /*0092*/ 	.short	(.L_23 - .L_22)
.L_22:
        /*0094*/ 	.word	0x00000000


	//----- nvinfo : EIATTR_CBANK_PARAM_SIZE
	.align		4
.L_23:
        /*0098*/ 	.byte	0x03, 0x19
        /*009a*/ 	.short	0x0024


	//----- nvinfo : EIATTR_PARAM_CBANK
	.align		4
        /*009c*/ 	.byte	0x04, 0x0a
        /*009e*/ 	.short	(.L_25 - .L_24)
	.align		4
.L_24:
        /*00a0*/ 	.word	index@(.nv.constant0._Z5sgemmPKfS0_Pfiff)
        /*00a4*/ 	.short	0x0380
        /*00a6*/ 	.short	0x0024


	//----- nvinfo : EIATTR_SW_WAR
	.align		4
.L_25:
        /*00a8*/ 	.byte	0x04, 0x36
        /*00aa*/ 	.short	(.L_27 - .L_26)
.L_26:
        /*00ac*/ 	.word	0x00000008
.L_27:


//--------------------- .nv.callgraph             --------------------------
	.section	.nv.callgraph,"",@"SHT_CUDA_CALLGRAPH"
	.align	4
	.sectionentsize	8
	.align		4
        /*0000*/ 	.word	0x00000000
	.align		4
        /*0004*/ 	.word	0xffffffff
	.align		4
        /*0008*/ 	.word	0x00000000
	.align		4
        /*000c*/ 	.word	0xfffffffe
	.align		4
        /*0010*/ 	.word	0x00000000
	.align		4
        /*0014*/ 	.word	0xfffffffd
	.align		4
        /*0018*/ 	.word	0x00000000
	.align		4
        /*001c*/ 	.word	0xfffffffc


//--------------------- .text._Z5sgemmPKfS0_Pfiff --------------------------
	.section	.text._Z5sgemmPKfS0_Pfiff,"ax",@progbits
	.align	128
        .global         _Z5sgemmPKfS0_Pfiff
        .type           _Z5sgemmPKfS0_Pfiff,@function
        .size           _Z5sgemmPKfS0_Pfiff,(.L_x_43 - _Z5sgemmPKfS0_Pfiff)
        .other          _Z5sgemmPKfS0_Pfiff,@"STO_CUDA_ENTRY STV_DEFAULT"
_Z5sgemmPKfS0_Pfiff:
.text._Z5sgemmPKfS0_Pfiff:
[----:B------:R-:W-:Y:S01]  /*0000*/  LDC R1, c[0x0][0x37c] ;  /* 0x0000df00ff017b82 */ /* 0x000fe20000000800 */
[----:B------:R-:W1:Y:S07]  /*0010*/  S2R R3, SR_TID.Y ;  /* 0x0000000000037919 */ /* 0x000e6e0000002200 */
[----:B------:R-:W2:Y:S01]  /*0020*/  S2UR UR7, SR_CTAID.X ;  /* 0x00000000000779c3 */ /* 0x000ea20000002500 */
[----:B------:R-:W3:Y:S01]  /*0030*/  LDCU UR5, c[0x0][0x398] ;  /* 0x00007300ff0577ac */ /* 0x000ee20008000800 */
[----:B------:R-:W-:Y:S01]  /*0040*/  HFMA2 R53, -RZ, RZ, 0, 0 ;  /* 0x00000000ff357431 */ /* 0x000fe200000001ff */
[----:B------:R-:W4:Y:S01]  /*0050*/  S2R R0, SR_TID.X ;  /* 0x0000000000007919 */ /* 0x000f220000002100 */
[----:B------:R-:W-:Y:S01]  /*0060*/  CS2R R54, SRZ ;  /* 0x0000000000367805 */ /* 0x000fe2000001ff00 */
[----:B------:R-:W5:Y:S01]  /*0070*/  LDCU UR4, c[0x0][0x360] ;  /* 0x00006c00ff0477ac */ /* 0x000f620008000800 */
[----:B------:R-:W-:Y:S01]  /*0080*/  CS2R R42, SRZ ;  /* 0x00000000002a7805 */ /* 0x000fe2000001ff00 */
[----:B------:R-:W4:Y:S01]  /*0090*/  S2R R2, SR_CTAID.Y ;  /* 0x0000000000027919 */ /* 0x000f220000002600 */
[----:B------:R-:W-:Y:S01]  /*00a0*/  CS2R R40, SRZ ;  /* 0x0000000000287805 */ /* 0x000fe2000001ff00 */
[----:B------:R-:W5:Y:S01]  /*00b0*/  LDCU UR6, c[0x0][0x364] ;  /* 0x00006c80ff0677ac */ /* 0x000f620008000800 */
[----:B------:R-:W-:-:S02]  /*00c0*/  CS2R R56, SRZ ;  /* 0x0000000000387805 */ /* 0x000fc4000001ff00 */
[----:B------:R-:W-:Y:S02]  /*00d0*/  CS2R R26, SRZ ;  /* 0x00000000001a7805 */ /* 0x000fe4000001ff00 */
[----:B------:R-:W-:Y:S02]  /*00e0*/  CS2R R24, SRZ ;  /* 0x0000000000187805 */ /* 0x000fe4000001ff00 */
[----:B------:R-:W-:Y:S02]  /*00f0*/  CS2R R28, SRZ ;  /* 0x00000000001c7805 */ /* 0x000fe4000001ff00 */
[----:B------:R-:W-:Y:S01]  /*0100*/  MOV R30, RZ ;  /* 0x000000ff001e7202 */ /* 0x000fe20000000f00 */
[----:B------:R-:W4:Y:S01]  /*0110*/  LDCU.64 UR14, c[0x0][0x358] ;  /* 0x00006b00ff0e77ac */ /* 0x000f220008000a00 */
[----:B---3--:R-:W-:Y:S02]  /*0120*/  UISETP.GE.AND UP0, UPT, UR5, 0x20, UPT ;  /* 0x000000200500788c */ /* 0x008fe4000bf06270 */
[----:B--2---:R-:W-:-:S02]  /*0130*/  USHF.L.U32 UR7, UR7, 0x6, URZ ;  /* 0x0000000607077899 */ /* 0x004fc400080006ff */
[----:B-----5:R-:W-:Y:S01]  /*0140*/  UIMAD UR6, UR4, UR6, URZ ;  /* 0x00000006040672a4 */ /* 0x020fe2000f8e02ff */
[C---:B-1----:R-:W-:Y:S01]  /*0150*/  SHF.L.U32 R49, R3.reuse, 0x2, RZ ;  /* 0x0000000203317819 */ /* 0x042fe200000006ff */
[----:B----4-:R-:W-:Y:S02]  /*0160*/  IMAD R50, R3, UR4, R0 ;  /* 0x0000000403327c24 */ /* 0x010fe4000f8e0200 */
[----:B------:R-:W-:Y:S01]  /*0170*/  LEA R48, R0, UR7, 0x2 ;  /* 0x0000000700307c11 */ /* 0x000fe2000f8e10ff */
[----:B------:R-:W-:Y:S07]  /*0180*/  BRA.U !UP0, `(.L_x_0) ;  /* 0x0000004508ac7547 */ /* 0x000fee000b800000 */
[----:B------:R-:W-:Y:S01]  /*0190*/  ISETP.GT.U32.AND P0, PT, R50, 0x1ff, PT ;  /* 0x000001ff3200780c */ /* 0x000fe20003f04070 */
[----:B------:R-:W-:-:S12]  /*01a0*/  BSSY.RECONVERGENT B0, `(.L_x_1) ;  /* 0x00000cf000007945 */ /* 0x000fd80003800200 */
[----:B------:R-:W-:Y:S05]  /*01b0*/  @P0 BRA `(.L_x_2) ;  /* 0x0000000c00340947 */ /* 0x000fea0003800000 */
[----:B------:R-:W1:Y:S01]  /*01c0*/  I2F.U32.RP R8, UR6 ;  /* 0x0000000600087d06 */ /* 0x000e620008209000 */
[----:B------:R-:W-:Y:S01]  /*01d0*/  IADD3 R3, PT, PT, R50, UR6, RZ ;  /* 0x0000000632037c10 */ /* 0x000fe2000fffe0ff */
[----:B------:R-:W-:Y:S01]  /*01e0*/  BSSY.RECONVERGENT B1, `(.L_x_3) ;  /* 0x0000037000017945 */ /* 0x000fe20003800200 */
[----:B------:R-:W-:Y:S02]  /*01f0*/  IADD3 R9, PT, PT, RZ, -UR6, RZ ;  /* 0x80000006ff097c10 */ /* 0x000fe4000fffe0ff */
[C---:B------:R-:W-:Y:S02]  /*0200*/  ISETP.GE.U32.AND P0, PT, R3.reuse, 0x200, PT ;  /* 0x000002000300780c */ /* 0x040fe40003f06070 */
[----:B------:R-:W-:Y:S02]  /*0210*/  VIMNMX.U32 R6, PT, PT, R3, 0x200, !PT ;  /* 0x0000020003067848 */ /* 0x000fe40007fe0000 */
[----:B------:R-:W-:Y:S02]  /*0220*/  SEL R7, RZ, 0x1, P0 ;  /* 0x00000001ff077807 */ /* 0x000fe40000000000 */
[----:B------:R-:W-:-:S02]  /*0230*/  ISETP.NE.U32.AND P2, PT, RZ, UR6, PT ;  /* 0x00000006ff007c0c */ /* 0x000fc4000bf45070 */
[----:B------:R-:W-:Y:S01]  /*0240*/  IADD3 R6, PT, PT, R6, -R3, -R7 ;  /* 0x8000000306067210 */ /* 0x000fe20007ffe807 */
[----:B-1----:R-:W1:Y:S02]  /*0250*/  MUFU.RCP R8, R8 ;  /* 0x0000000800087308 */ /* 0x002e640000001000 */
[----:B-1----:R-:W-:-:S06]  /*0260*/  IADD3 R4, PT, PT, R8, 0xffffffe, RZ ;  /* 0x0ffffffe08047810 */ /* 0x002fcc0007ffe0ff */
[----:B------:R1:W2:Y:S02]  /*0270*/  F2I.FTZ.U32.TRUNC.NTZ R5, R4 ;  /* 0x0000000400057305 */ /* 0x0002a4000021f000 */
[----:B-1----:R-:W-:Y:S02]  /*0280*/  HFMA2 R4, -RZ, RZ, 0, 0 ;  /* 0x00000000ff047431 */ /* 0x002fe400000001ff */
[----:B--2---:R-:W-:-:S04]  /*0290*/  IMAD R9, R9, R5, RZ ;  /* 0x0000000509097224 */ /* 0x004fc800078e02ff */
[----:B------:R-:W-:-:S06]  /*02a0*/  IMAD.HI.U32 R5, R5, R9, R4 ;  /* 0x0000000905057227 */ /* 0x000fcc00078e0004 */
[----:B------:R-:W-:Y:S01]  /*02b0*/  IMAD.HI.U32 R4, R5, R6, RZ ;  /* 0x0000000605047227 */ /* 0x000fe200078e00ff */
[----:B------:R-:W-:-:S04]  /*02c0*/  MOV R5, R50 ;  /* 0x0000003200057202 */ /* 0x000fc80000000f00 */
[----:B------:R-:W-:-:S05]  /*02d0*/  IADD3 R3, PT, PT, -R4, RZ, RZ ;  /* 0x000000ff04037210 */ /* 0x000fca0007ffe1ff */
[----:B------:R-:W-:-:S05]  /*02e0*/  IMAD R6, R3, UR6, R6 ;  /* 0x0000000603067c24 */ /* 0x000fca000f8e0206 */
[----:B------:R-:W-:-:S13]  /*02f0*/  ISETP.GE.U32.AND P0, PT, R6, UR6, PT ;  /* 0x0000000606007c0c */ /* 0x000fda000bf06070 */
[----:B------:R-:W-:Y:S02]  /*0300*/  @P0 IADD3 R6, PT, PT, R6, -UR6, RZ ;  /* 0x8000000606060c10 */ /* 0x000fe4000fffe0ff */
[----:B------:R-:W-:Y:S02]  /*0310*/  @P0 IADD3 R4, PT, PT, R4, 0x1, RZ ;  /* 0x0000000104040810 */ /* 0x000fe40007ffe0ff */
[----:B------:R-:W-:-:S13]  /*0320*/  ISETP.GE.U32.AND P1, PT, R6, UR6, PT ;  /* 0x0000000606007c0c */ /* 0x000fda000bf26070 */
[----:B------:R-:W-:Y:S02]  /*0330*/  @P1 IADD3 R4, PT, PT, R4, 0x1, RZ ;  /* 0x0000000104041810 */ /* 0x000fe40007ffe0ff */
[----:B------:R-:W-:-:S04]  /*0340*/  @!P2 LOP3.LUT R4, RZ, UR6, RZ, 0x33, !PT ;  /* 0x00000006ff04ac12 */ /* 0x000fc8000f8e33ff */
[----:B------:R-:W-:-:S04]  /*0350*/  IADD3 R4, PT, PT, R7, R4, RZ ;  /* 0x0000000407047210 */ /* 0x000fc80007ffe0ff */
[C---:B------:R-:W-:Y:S02]  /*0360*/  LOP3.LUT R3, R4.reuse, 0x3, RZ, 0xc0, !PT ;  /* 0x0000000304037812 */ /* 0x040fe400078ec0ff */
[C---:B------:R-:W-:Y:S02]  /*0370*/  ISETP.GE.U32.AND P2, PT, R4.reuse, 0x3, PT ;  /* 0x000000030400780c */ /* 0x040fe40003f46070 */
[----:B------:R-:W-:Y:S02]  /*0380*/  ISETP.NE.AND P0, PT, R3, 0x3, PT ;  /* 0x000000030300780c */ /* 0x000fe40003f05270 */
[----:B------:R-:W-:Y:S02]  /*0390*/  IADD3 R4, PT, PT, R4, 0x1, RZ ;  /* 0x0000000104047810 */ /* 0x000fe40007ffe0ff */
[----:B------:R-:W-:Y:S02]  /*03a0*/  MOV R3, R50 ;  /* 0x0000003200037202 */ /* 0x000fe40000000f00 */
[----:B------:R-:W-:-:S07]  /*03b0*/  LOP3.LUT R4, R4, 0x3, RZ, 0xc0, !PT ;  /* 0x0000000304047812 */ /* 0x000fce00078ec0ff */
[----:B------:R-:W-:Y:S05]  /*03c0*/  @!P0 BRA `(.L_x_4) ;  /* 0x0000000000608947 */ /* 0x000fea0003800000 */
[----:B------:R-:W1:Y:S01]  /*03d0*/  S2R R10, SR_CgaCtaId ;  /* 0x00000000000a7919 */ /* 0x000e620000008800 */
[----:B------:R-:W2:Y:S01]  /*03e0*/  LDC.64 R8, c[0x0][0x380] ;  /* 0x0000e000ff087b82 */ /* 0x000ea20000000a00 */
[----:B------:R-:W-:Y:S02]  /*03f0*/  MOV R5, 0x400 ;  /* 0x0000040000057802 */ /* 0x000fe40000000f00 */
[----:B------:R-:W-:Y:S02]  /*0400*/  MOV R11, RZ ;  /* 0x000000ff000b7202 */ /* 0x000fe40000000f00 */
[----:B-1----:R-:W-:Y:S02]  /*0410*/  LEA R10, R10, R5, 0x18 ;  /* 0x000000050a0a7211 */ /* 0x002fe400078ec0ff */
[----:B------:R-:W-:-:S07]  /*0420*/  MOV R5, R50 ;  /* 0x0000003200057202 */ /* 0x000fce0000000f00 */
.L_x_5:
[----:B-1----:R-:W-:Y:S02]  /*0430*/  SHF.L.U32 R6, R5, 0x2, RZ ;  /* 0x0000000205067819 */ /* 0x002fe400000006ff */
[----:B------:R-:W-:Y:S02]  /*0440*/  SHF.R.U32.HI R7, RZ, 0x3, R5 ;  /* 0x00000003ff077819 */ /* 0x000fe40000011605 */
[----:B------:R-:W-:Y:S02]  /*0450*/  LOP3.LUT R6, R6, 0x1c, RZ, 0xc0, !PT ;  /* 0x0000001c06067812 */ /* 0x000fe400078ec0ff */
[----:B------:R-:W-:Y:S01]  /*0460*/  LEA R13, R2, R7, 0x6 ;  /* 0x00000007020d7211 */ /* 0x000fe200078e30ff */
[----:B------:R-:W-:Y:S01]  /*0470*/  IMAD R12, R7, 0x90, R10 ;  /* 0x00000090070c7824 */ /* 0x000fe200078e020a */
[----:B------:R-:W-:Y:S02]  /*0480*/  SHF.L.U32 R14, R5, 0x4, RZ ;  /* 0x00000004050e7819 */ /* 0x000fe400000006ff */
[----:B------:R-:W-:Y:S01]  /*0490*/  IADD3 R11, PT, PT, R11, 0x1, RZ ;  /* 0x000000010b0b7810 */ /* 0x000fe20007ffe0ff */
[----:B------:R-:W-:Y:S01]  /*04a0*/  IMAD R7, R13, UR5, R6 ;  /* 0x000000050d077c24 */ /* 0x000fe2000f8e0206 */
[----:B------:R-:W-:-:S02]  /*04b0*/  LOP3.LUT R15, R14, 0x70, RZ, 0xc0, !PT ;  /* 0x000000700e0f7812 */ /* 0x000fc400078ec0ff */
[----:B------:R-:W-:Y:S01]  /*04c0*/  ISETP.NE.AND P1, PT, R11, R4, PT ;  /* 0x000000040b00720c */ /* 0x000fe20003f25270 */
[----:B--2---:R-:W-:Y:S01]  /*04d0*/  IMAD.WIDE.U32 R6, R7, 0x4, R8 ;  /* 0x0000000407067825 */ /* 0x004fe200078e0008 */
[----:B------:R-:W-:Y:S02]  /*04e0*/  IADD3 R15, PT, PT, R12, R15, RZ ;  /* 0x0000000f0c0f7210 */ /* 0x000fe40007ffe0ff */
[----:B------:R-:W-:-:S03]  /*04f0*/  IADD3 R5, PT, PT, R5, UR6, RZ ;  /* 0x0000000605057c10 */ /* 0x000fc6000fffe0ff */
[----:B------:R-:W-:Y:S01]  /*0500*/  @!PT LDS RZ, [RZ] ;  /* 0x00000000fffff984 */ /* 0x000fe20000000800 */
[----:B------:R-:W-:Y:S01]  /*0510*/  @!PT LDS RZ, [RZ] ;  /* 0x00000000fffff984 */ /* 0x000fe20000000800 */
[----:B------:R-:W-:Y:S01]  /*0520*/  @!PT LDS RZ, [RZ] ;  /* 0x00000000fffff984 */ /* 0x000fe20000000800 */
[----:B------:R1:W-:Y:S06]  /*0530*/  LDGSTS.E.128 [R15], desc[UR14][R6.64] ;  /* 0x00000000060f7fae */ /* 0x0003ec000b9a180e */
[----:B------:R-:W-:Y:S05]  /*0540*/  @P1 BRA `(.L_x_5) ;  /* 0xfffffffc00b81947 */ /* 0x000fea000383ffff */
.L_x_4:
[----:B------:R-:W-:Y:S05]  /*0550*/  BSYNC.RECONVERGENT B1 ;  /* 0x0000000000017941 */ /* 0x000fea0003800200 */
.L_x_3:
[----:B------:R-:W-:Y:S04]  /*0560*/  BSSY.RECONVERGENT B1, `(.L_x_6) ;  /* 0x000003b000017945 */ /* 0x000fe80003800200 */
[----:B------:R-:W-:Y:S05]  /*0570*/  @!P2 BRA `(.L_x_7) ;  /* 0x0000000000e4a947 */ /* 0x000fea0003800000 */
[----:B------:R-:W2:Y:S01]  /*0580*/  S2R R9, SR_CgaCtaId ;  /* 0x0000000000097919 */ /* 0x000ea20000008800 */
[----:B-1----:R-:W1:Y:S01]  /*0590*/  LDC.64 R6, c[0x0][0x380] ;  /* 0x0000e000ff067b82 */ /* 0x002e620000000a00 */
[----:B------:R-:W-:-:S04]  /*05a0*/  MOV R8, 0x400 ;  /* 0x0000040000087802 */ /* 0x000fc80000000f00 */
[----:B--2---:R-:W-:-:S07]  /*05b0*/  LEA R20, R9, R8, 0x18 ;  /* 0x0000000809147211 */ /* 0x004fce00078ec0ff */
.L_x_8:
[C---:B--2---:R-:W-:Y:S02]  /*05c0*/  SHF.L.U32 R8, R5.reuse, 0x2, RZ ;  /* 0x0000000205087819 */ /* 0x044fe400000006ff */
[----:B------:R-:W-:Y:S02]  /*05d0*/  SHF.R.U32.HI R9, RZ, 0x3, R5 ;  /* 0x00000003ff097819 */ /* 0x000fe40000011605 */
[----:B------:R-:W-:Y:S02]  /*05e0*/  IADD3 R14, PT, PT, R5, UR6, RZ ;  /* 0x00000006050e7c10 */ /* 0x000fe4000fffe0ff */
[----:B------:R-:W-:Y:S01]  /*05f0*/  LOP3.LUT R8, R8, 0x1c, RZ, 0xc0, !PT ;  /* 0x0000001c08087812 */ /* 0x000fe200078ec0ff */
[----:B------:R-:W-:Y:S01]  /*0600*/  IMAD R12, R9, 0x90, R20 ;  /* 0x00000090090c7824 */ /* 0x000fe200078e0214 */
[----:B------:R-:W-:Y:S02]  /*0610*/  LEA R11, R2, R9, 0x6 ;  /* 0x00000009020b7211 */ /* 0x000fe400078e30ff */
[----:B------:R-:W-:-:S02]  /*0620*/  SHF.L.U32 R10, R5, 0x4, RZ ;  /* 0x00000004050a7819 */ /* 0x000fc400000006ff */
[----:B------:R-:W-:Y:S01]  /*0630*/  SHF.R.U32.HI R9, RZ, 0x3, R14 ;  /* 0x00000003ff097819 */ /* 0x000fe2000001160e */
[----:B------:R-:W-:Y:S01]  /*0640*/  IMAD R23, R11, UR5, R8 ;  /* 0x000000050b177c24 */ /* 0x000fe2000f8e0208 */
[----:B------:R-:W-:Y:S02]  /*0650*/  SHF.L.U32 R5, R14, 0x2, RZ ;  /* 0x000000020e057819 */ /* 0x000fe400000006ff */
[----:B------:R-:W-:Y:S02]  /*0660*/  LOP3.LUT R13, R10, 0x70, RZ, 0xc0, !PT ;  /* 0x000000700a0d7812 */ /* 0x000fe400078ec0ff */
[C---:B------:R-:W-:Y:S02]  /*0670*/  SHF.L.U32 R10, R14.reuse, 0x4, RZ ;  /* 0x000000040e0a7819 */ /* 0x040fe400000006ff */
[----:B------:R-:W-:Y:S02]  /*0680*/  IADD3 R11, PT, PT, R14, UR6, RZ ;  /* 0x000000060e0b7c10 */ /* 0x000fe4000fffe0ff */
[----:B------:R-:W-:Y:S01]  /*0690*/  LEA R8, R2, R9, 0x6 ;  /* 0x0000000902087211 */ /* 0x000fe200078e30ff */
[----:B------:R-:W-:Y:S01]  /*06a0*/  IMAD R9, R9, 0x90, R20 ;  /* 0x0000009009097824 */ /* 0x000fe200078e0214 */
[----:B------:R-:W-:-:S02]  /*06b0*/  LOP3.LUT R5, R5, 0x1c, RZ, 0xc0, !PT ;  /* 0x0000001c05057812 */ /* 0x000fc400078ec0ff */
[----:B------:R-:W-:Y:S02]  /*06c0*/  LOP3.LUT R10, R10, 0x70, RZ, 0xc0, !PT ;  /* 0x000000700a0a7812 */ /* 0x000fe400078ec0ff */
[----:B------:R-:W-:Y:S01]  /*06d0*/  IADD3 R16, PT, PT, R11, UR6, RZ ;  /* 0x000000060b107c10 */ /* 0x000fe2000fffe0ff */
[----:B------:R-:W-:Y:S01]  /*06e0*/  IMAD R5, R8, UR5, R5 ;  /* 0x0000000508057c24 */ /* 0x000fe2000f8e0205 */
[----:B------:R-:W-:Y:S02]  /*06f0*/  IADD3 R25, PT, PT, R12, R13, RZ ;  /* 0x0000000d0c197210 */ /* 0x000fe40007ffe0ff */
[----:B------:R-:W-:Y:S02]  /*0700*/  IADD3 R17, PT, PT, R9, R10, RZ ;  /* 0x0000000a09117210 */ /* 0x000fe40007ffe0ff */
[----:B------:R-:W-:Y:S02]  /*0710*/  SHF.L.U32 R8, R11, 0x2, RZ ;  /* 0x000000020b087819 */ /* 0x000fe400000006ff */
[----:B------:R-:W-:-:S02]  /*0720*/  SHF.R.U32.HI R9, RZ, 0x3, R11 ;  /* 0x00000003ff097819 */ /* 0x000fc4000001160b */
[----:B------:R-:W-:Y:S02]  /*0730*/  SHF.R.U32.HI R13, RZ, 0x3, R16 ;  /* 0x00000003ff0d7819 */ /* 0x000fe40000011610 */
[C---:B------:R-:W-:Y:S02]  /*0740*/  SHF.L.U32 R12, R16.reuse, 0x2, RZ ;  /* 0x00000002100c7819 */ /* 0x040fe400000006ff */
[----:B------:R-:W-:Y:S01]  /*0750*/  SHF.L.U32 R18, R16, 0x4, RZ ;  /* 0x0000000410127819 */ /* 0x000fe200000006ff */
[--C-:B------:R-:W-:Y:S01]  /*0760*/  IMAD R14, R13, 0x90, R20.reuse ;  /* 0x000000900d0e7824 */ /* 0x100fe200078e0214 */
[----:B------:R-:W-:Y:S02]  /*0770*/  SHF.L.U32 R10, R11, 0x4, RZ ;  /* 0x000000040b0a7819 */ /* 0x000fe400000006ff */
[----:B------:R-:W-:Y:S02]  /*0780*/  LOP3.LUT R8, R8, 0x1c, RZ, 0xc0, !PT ;  /* 0x0000001c08087812 */ /* 0x000fe400078ec0ff */
[----:B------:R-:W-:Y:S01]  /*0790*/  LEA R11, R2, R9, 0x6 ;  /* 0x00000009020b7211 */ /* 0x000fe200078e30ff */
[----:B------:R-:W-:Y:S01]  /*07a0*/  IMAD R9, R9, 0x90, R20 ;  /* 0x0000009009097824 */ /* 0x000fe200078e0214 */
[----:B------:R-:W-:-:S02]  /*07b0*/  LOP3.LUT R12, R12, 0x1c, RZ, 0xc0, !PT ;  /* 0x0000001c0c0c7812 */ /* 0x000fc400078ec0ff */
[----:B------:R-:W-:Y:S01]  /*07c0*/  LEA R15, R2, R13, 0x6 ;  /* 0x0000000d020f7211 */ /* 0x000fe200078e30ff */
[----:B------:R-:W-:Y:S01]  /*07d0*/  IMAD R11, R11, UR5, R8 ;  /* 0x000000050b0b7c24 */ /* 0x000fe2000f8e0208 */
[----:B------:R-:W-:Y:S02]  /*07e0*/  LOP3.LUT R21, R18, 0x70, RZ, 0xc0, !PT ;  /* 0x0000007012157812 */ /* 0x000fe400078ec0ff */
[----:B------:R-:W-:Y:S01]  /*07f0*/  LOP3.LUT R10, R10, 0x70, RZ, 0xc0, !PT ;  /* 0x000000700a0a7812 */ /* 0x000fe200078ec0ff */
[----:B------:R-:W-:Y:S01]  /*0800*/  IMAD R13, R15, UR5, R12 ;  /* 0x000000050f0d7c24 */ /* 0x000fe2000f8e020c */
[----:B------:R-:W-:Y:S01]  /*0810*/  IADD3 R21, PT, PT, R14, R21, RZ ;  /* 0x000000150e157210 */ /* 0x000fe20007ffe0ff */
[----:B-1----:R-:W-:Y:S01]  /*0820*/  IMAD.WIDE.U32 R14, R23, 0x4, R6 ;  /* 0x00000004170e7825 */ /* 0x002fe200078e0006 */
[----:B------:R-:W-:-:S03]  /*0830*/  IADD3 R19, PT, PT, R9, R10, RZ ;  /* 0x0000000a09137210 */ /* 0x000fc60007ffe0ff */
[--C-:B------:R-:W-:Y:S01]  /*0840*/  IMAD.WIDE.U32 R8, R5, 0x4, R6.reuse ;  /* 0x0000000405087825 */ /* 0x100fe200078e0006 */
[----:B------:R-:W-:Y:S01]  /*0850*/  @!PT LDS RZ, [RZ] ;  /* 0x00000000fffff984 */ /* 0x000fe20000000800 */
[----:B------:R-:W-:Y:S01]  /*0860*/  @!PT LDS RZ, [RZ] ;  /* 0x00000000fffff984 */ /* 0x000fe20000000800 */
[----:B------:R-:W-:Y:S01]  /*0870*/  @!PT LDS RZ, [RZ] ;  /* 0x00000000fffff984 */ /* 0x000fe20000000800 */
[----:B------:R2:W-:Y:S01]  /*0880*/  LDGSTS.E.128 [R25], desc[UR14][R14.64] ;  /* 0x000000000e197fae */ /* 0x0005e2000b9a180e */
[----:B------:R-:W-:Y:S02]  /*0890*/  IADD3 R5, PT, PT, R16, UR6, RZ ;  /* 0x0000000610057c10 */ /* 0x000fe4000fffe0ff */
[--C-:B------:R-:W-:Y:S01]  /*08a0*/  IMAD.WIDE.U32 R10, R11, 0x4, R6.reuse ;  /* 0x000000040b0a7825 */ /* 0x100fe200078e0006 */
[----:B------:R2:W-:Y:S01]  /*08b0*/  LDGSTS.E.128 [R17], desc[UR14][R8.64] ;  /* 0x0000000008117fae */ /* 0x0005e2000b9a180e */
[----:B------:R-:W-:Y:S02]  /*08c0*/  ISETP.GE.U32.AND P1, PT, R5, 0x200, PT ;  /* 0x000002000500780c */ /* 0x000fe40003f26070 */
[----:B------:R-:W-:Y:S01]  /*08d0*/  IMAD.WIDE.U32 R12, R13, 0x4, R6 ;  /* 0x000000040d0c7825 */ /* 0x000fe200078e0006 */
[----:B------:R2:W-:Y:S04]  /*08e0*/  LDGSTS.E.128 [R19], desc[UR14][R10.64] ;  /* 0x000000000a137fae */ /* 0x0005e8000b9a180e */
[----:B------:R2:W-:Y:S06]  /*08f0*/  LDGSTS.E.128 [R21], desc[UR14][R12.64] ;  /* 0x000000000c157fae */ /* 0x0005ec000b9a180e */
[----:B------:R-:W-:Y:S05]  /*0900*/  @!P1 BRA `(.L_x_8) ;  /* 0xfffffffc002c9947 */ /* 0x000fea000383ffff */
.L_x_7:
[----:B------:R-:W-:Y:S05]  /*0910*/  BSYNC.RECONVERGENT B1 ;  /* 0x0000000000017941 */ /* 0x000fea0003800200 */
.L_x_6:
[----:B------:R-:W-:Y:S04]  /*0920*/  BSSY.RECONVERGENT B1, `(.L_x_9) ;  /* 0x000001b000017945 */ /* 0x000fe80003800200 */
[----:B------:R-:W-:Y:S05]  /*0930*/  @!P0 BRA `(.L_x_10) ;  /* 0x0000000000648947 */ /* 0x000fea0003800000 */
[----:B-1----:R-:W1:Y:S01]  /*0940*/  S2R R6, SR_CgaCtaId ;  /* 0x0000000000067919 */ /* 0x002e620000008800 */
[----:B--2---:R-:W2:Y:S01]  /*0950*/  LDC.64 R8, c[0x0][0x388] ;  /* 0x0000e200ff087b82 */ /* 0x004ea20000000a00 */
[----:B------:R-:W-:Y:S01]  /*0960*/  MOV R3, 0x400 ;  /* 0x0000040000037802 */ /* 0x000fe20000000f00 */
[----:B------:R-:W-:-:S03]  /*0970*/  HFMA2 R11, -RZ, RZ, 0, 0 ;  /* 0x00000000ff0b7431 */ /* 0x000fc600000001ff */
[----:B------:R-:W-:-:S04]  /*0980*/  IADD3 R3, PT, PT, R3, 0x4800, RZ ;  /* 0x0000480003037810 */ /* 0x000fc80007ffe0ff */
[----:B-1----:R-:W-:Y:S02]  /*0990*/  LEA R5, R6, R3, 0x18 ;  /* 0x0000000306057211 */ /* 0x002fe400078ec0ff */
[----:B------:R-:W-:-:S07]  /*09a0*/  MOV R3, R50 ;  /* 0x0000003200037202 */ /* 0x000fce0000000f00 */
.L_x_11:
[C---:B---3--:R-:W-:Y:S02]  /*09b0*/  SHF.L.U32 R6, R3.reuse, 0x2, RZ ;  /* 0x0000000203067819 */ /* 0x048fe400000006ff */
[----:B------:R-:W-:Y:S02]  /*09c0*/  SHF.L.U32 R12, R3, 0x4, RZ ;  /* 0x00000004030c7819 */ /* 0x000fe400000006ff */
[----:B------:R-:W-:Y:S02]  /*09d0*/  LOP3.LUT R7, R6, 0x3c, RZ, 0xc0, !PT ;  /* 0x0000003c06077812 */ /* 0x000fe400078ec0ff */
[----:B------:R-:W-:Y:S02]  /*09e0*/  SHF.R.U32.HI R6, RZ, 0x4, R3 ;  /* 0x00000004ff067819 */ /* 0x000fe40000011603 */
[----:B------:R-:W-:Y:S02]  /*09f0*/  IADD3 R7, PT, PT, R7, UR7, RZ ;  /* 0x0000000707077c10 */ /* 0x000fe4000fffe0ff */
[----:B------:R-:W-:Y:S01]  /*0a00*/  LOP3.LUT R13, R12, 0xf0, RZ, 0xc0, !PT ;  /* 0x000000f00c0d7812 */ /* 0x000fe200078ec0ff */
[C---:B------:R-:W-:Y:S01]  /*0a10*/  IMAD R10, R6.reuse, 0x110, R5 ;  /* 0x00000110060a7824 */ /* 0x040fe200078e0205 */
[----:B------:R-:W-:Y:S01]  /*0a20*/  IADD3 R11, PT, PT, R11, 0x1, RZ ;  /* 0x000000010b0b7810 */ /* 0x000fe20007ffe0ff */
[----:B------:R-:W-:Y:S01]  /*0a30*/  IMAD R7, R6, UR5, R7 ;  /* 0x0000000506077c24 */ /* 0x000fe2000f8e0207 */
[----:B------:R-:W-:-:S02]  /*0a40*/  IADD3 R3, PT, PT, R3, UR6, RZ ;  /* 0x0000000603037c10 */ /* 0x000fc4000fffe0ff */
[----:B------:R-:W-:Y:S01]  /*0a50*/  IADD3 R13, PT, PT, R10, R13, RZ ;  /* 0x0000000d0a0d7210 */ /* 0x000fe20007ffe0ff */
[----:B--2---:R-:W-:Y:S01]  /*0a60*/  IMAD.WIDE R6, R7, 0x4, R8 ;  /* 0x0000000407067825 */ /* 0x004fe200078e0208 */
[----:B------:R-:W-:-:S04]  /*0a70*/  ISETP.NE.AND P0, PT, R11, R4, PT ;  /* 0x000000040b00720c */ /* 0x000fc80003f05270 */
[----:B------:R-:W-:Y:S01]  /*0a80*/  @!PT LDS RZ, [RZ] ;  /* 0x00000000fffff984 */ /* 0x000fe20000000800 */
[----:B------:R-:W-:Y:S01]  /*0a90*/  @!PT LDS RZ, [RZ] ;  /* 0x00000000fffff984 */ /* 0x000fe20000000800 */
[----:B------:R-:W-:Y:S01]  /*0aa0*/  @!PT LDS RZ, [RZ] ;  /* 0x00000000fffff984 */ /* 0x000fe20000000800 */
[----:B------:R3:W-:Y:S09]  /*0ab0*/  LDGSTS.E.128 [R13], desc[UR14][R6.64] ;  /* 0x00000000060d7fae */ /* 0x0007f2000b9a180e */
[----:B------:R-:W-:Y:S05]  /*0ac0*/  @P0 BRA `(.L_x_11) ;  /* 0xfffffffc00b80947 */ /* 0x000fea000383ffff */
.L_x_10:
[----:B------:R-:W-:Y:S05]  /*0ad0*/  BSYNC.RECONVERGENT B1 ;  /* 0x0000000000017941 */ /* 0x000fea0003800200 */
.L_x_9:
[----:B------:R-:W-:Y:S05]  /*0ae0*/  @!P2 BRA `(.L_x_2) ;  /* 0x0000000000e8a947 */ /* 0x000fea0003800000 */
[----:B-1-3--:R-:W2:Y:S01]  /*0af0*/  S2R R7, SR_CgaCtaId ;  /* 0x0000000000077919 */ /* 0x00aea20000008800 */
[----:B------:R-:W1:Y:S01]  /*0b00*/  LDC.64 R4, c[0x0][0x388] ;  /* 0x0000e200ff047b82 */ /* 0x000e620000000a00 */
[----:B------:R-:W-:-:S04]  /*0b10*/  MOV R6, 0x400 ;  /* 0x0000040000067802 */ /* 0x000fc80000000f00 */
[----:B------:R-:W-:-:S04]  /*0b20*/  IADD3 R6, PT, PT, R6, 0x4800, RZ ;  /* 0x0000480006067810 */ /* 0x000fc80007ffe0ff */
[----:B--2---:R-:W-:-:S07]  /*0b30*/  LEA R21, R7, R6, 0x18 ;  /* 0x0000000607157211 */ /* 0x004fce00078ec0ff */
.L_x_12:
[----:B----4-:R-:W-:Y:S02]  /*0b40*/  SHF.R.U32.HI R10, RZ, 0x4, R3 ;  /* 0x00000004ff0a7819 */ /* 0x010fe40000011603 */
[C---:B------:R-:W-:Y:S02]  /*0b50*/  SHF.L.U32 R6, R3.reuse, 0x2, RZ ;  /* 0x0000000203067819 */ /* 0x040fe400000006ff */
[C---:B------:R-:W-:Y:S01]  /*0b60*/  SHF.L.U32 R9, R3.reuse, 0x4, RZ ;  /* 0x0000000403097819 */ /* 0x040fe200000006ff */
[----:B------:R-:W-:Y:S01]  /*0b70*/  IMAD R8, R10, 0x110, R21 ;  /* 0x000001100a087824 */ /* 0x000fe200078e0215 */
[----:B------:R-:W-:Y:S02]  /*0b80*/  IADD3 R12, PT, PT, R3, UR6, RZ ;  /* 0x00000006030c7c10 */ /* 0x000fe4000fffe0ff */
[----:B------:R-:W-:Y:S02]  /*0b90*/  LOP3.LUT R7, R6, 0x3c, RZ, 0xc0, !PT ;  /* 0x0000003c06077812 */ /* 0x000fe400078ec0ff */
[----:B------:R-:W-:-:S02]  /*0ba0*/  LOP3.LUT R9, R9, 0xf0, RZ, 0xc0, !PT ;  /* 0x000000f009097812 */ /* 0x000fc400078ec0ff */
[----:B------:R-:W-:Y:S02]  /*0bb0*/  SHF.R.U32.HI R6, RZ, 0x4, R12 ;  /* 0x00000004ff067819 */ /* 0x000fe4000001160c */
[----:B------:R-:W-:Y:S02]  /*0bc0*/  SHF.L.U32 R3, R12, 0x4, RZ ;  /* 0x000000040c037819 */ /* 0x000fe400000006ff */
[----:B------:R-:W-:Y:S02]  /*0bd0*/  IADD3 R25, PT, PT, R8, R9, RZ ;  /* 0x0000000908197210 */ /* 0x000fe40007ffe0ff */
[----:B------:R-:W-:Y:S01]  /*0be0*/  IADD3 R11, PT, PT, R7, UR7, RZ ;  /* 0x00000007070b7c10 */ /* 0x000fe2000fffe0ff */
[----:B------:R-:W-:Y:S01]  /*0bf0*/  IMAD R7, R6, 0x110, R21 ;  /* 0x0000011006077824 */ /* 0x000fe200078e0215 */
[----:B------:R-:W-:Y:S02]  /*0c00*/  IADD3 R9, PT, PT, R12, UR6, RZ ;  /* 0x000000060c097c10 */ /* 0x000fe4000fffe0ff */
[----:B------:R-:W-:Y:S01]  /*0c10*/  LOP3.LUT R8, R3, 0xf0, RZ, 0xc0, !PT ;  /* 0x000000f003087812 */ /* 0x000fe200078ec0ff */
[----:B------:R-:W-:Y:S01]  /*0c20*/  IMAD R23, R10, UR5, R11 ;  /* 0x000000050a177c24 */ /* 0x000fe2000f8e020b */
[----:B------:R-:W-:-:S02]  /*0c30*/  IADD3 R14, PT, PT, R9, UR6, RZ ;  /* 0x00000006090e7c10 */ /* 0x000fc4000fffe0ff */
[----:B------:R-:W-:Y:S02]  /*0c40*/  SHF.L.U32 R3, R12, 0x2, RZ ;  /* 0x000000020c037819 */ /* 0x000fe400000006ff */
[----:B------:R-:W-:Y:S02]  /*0c50*/  IADD3 R15, PT, PT, R7, R8, RZ ;  /* 0x00000008070f7210 */ /* 0x000fe40007ffe0ff */
[----:B------:R-:W-:Y:S02]  /*0c60*/  SHF.L.U32 R7, R9, 0x2, RZ ;  /* 0x0000000209077819 */ /* 0x000fe400000006ff */
[----:B------:R-:W-:Y:S02]  /*0c70*/  SHF.L.U32 R11, R14, 0x2, RZ ;  /* 0x000000020e0b7819 */ /* 0x000fe400000006ff */
[----:B------:R-:W-:Y:S02]  /*0c80*/  SHF.R.U32.HI R8, RZ, 0x4, R9 ;  /* 0x00000004ff087819 */ /* 0x000fe40000011609 */
[----:B------:R-:W-:-:S02]  /*0c90*/  LOP3.LUT R3, R3, 0x3c, RZ, 0xc0, !PT ;  /* 0x0000003c03037812 */ /* 0x000fc400078ec0ff */
[----:B------:R-:W-:Y:S01]  /*0ca0*/  SHF.L.U32 R10, R9, 0x4, RZ ;  /* 0x00000004090a7819 */ /* 0x000fe200000006ff */
[----:B------:R-:W-:Y:S01]  /*0cb0*/  IMAD R9, R8, 0x110, R21 ;  /* 0x0000011008097824 */ /* 0x000fe200078e0215 */
[----:B------:R-:W-:Y:S02]  /*0cc0*/  LOP3.LUT R7, R7, 0x3c, RZ, 0xc0, !PT ;  /* 0x0000003c07077812 */ /* 0x000fe400078ec0ff */
[----:B------:R-:W-:Y:S02]  /*0cd0*/  SHF.R.U32.HI R12, RZ, 0x4, R14 ;  /* 0x00000004ff0c7819 */ /* 0x000fe4000001160e */
[----:B------:R-:W-:Y:S02]  /*0ce0*/  SHF.L.U32 R13, R14, 0x4, RZ ;  /* 0x000000040e0d7819 */ /* 0x000fe400000006ff */
[----:B------:R-:W-:Y:S02]  /*0cf0*/  LOP3.LUT R11, R11, 0x3c, RZ, 0xc0, !PT ;  /* 0x0000003c0b0b7812 */ /* 0x000fe400078ec0ff */
[----:B------:R-:W-:-:S02]  /*0d00*/  IADD3 R3, PT, PT, R3, UR7, RZ ;  /* 0x0000000703037c10 */ /* 0x000fc4000fffe0ff */
[----:B------:R-:W-:Y:S02]  /*0d10*/  LOP3.LUT R10, R10, 0xf0, RZ, 0xc0, !PT ;  /* 0x000000f00a0a7812 */ /* 0x000fe400078ec0ff */
[----:B------:R-:W-:Y:S01]  /*0d20*/  IADD3 R7, PT, PT, R7, UR7, RZ ;  /* 0x0000000707077c10 */ /* 0x000fe2000fffe0ff */
[----:B------:R-:W-:Y:S01]  /*0d30*/  IMAD R3, R6, UR5, R3 ;  /* 0x0000000506037c24 */ /* 0x000fe2000f8e0203 */
[----:B------:R-:W-:Y:S01]  /*0d40*/  LOP3.LUT R16, R13, 0xf0, RZ, 0xc0, !PT ;  /* 0x000000f00d107812 */ /* 0x000fe200078ec0ff */
[----:B------:R-:W-:Y:S01]  /*0d50*/  IMAD R13, R12, 0x110, R21 ;  /* 0x000001100c0d7824 */ /* 0x000fe200078e0215 */
[----:B------:R-:W-:Y:S02]  /*0d60*/  IADD3 R11, PT, PT, R11, UR7, RZ ;  /* 0x000000070b0b7c10 */ /* 0x000fe4000fffe0ff */
[----:B------:R-:W-:Y:S01]  /*0d70*/  IADD3 R17, PT, PT, R9, R10, RZ ;  /* 0x0000000a09117210 */ /* 0x000fe20007ffe0ff */
[----:B------:R-:W-:Y:S01]  /*0d80*/  IMAD R9, R8, UR5, R7 ;  /* 0x0000000508097c24 */ /* 0x000fe2000f8e0207 */
[----:B------:R-:W-:Y:S01]  /*0d90*/  IADD3 R19, PT, PT, R13, R16, RZ ;  /* 0x000000100d137210 */ /* 0x000fe20007ffe0ff */
[----:B------:R-:W-:-:S02]  /*0da0*/  IMAD R11, R12, UR5, R11 ;  /* 0x000000050c0b7c24 */ /* 0x000fc4000f8e020b */
[----:B-1----:R-:W-:-:S04]  /*0db0*/  IMAD.WIDE R12, R23, 0x4, R4 ;  /* 0x00000004170c7825 */ /* 0x002fc800078e0204 */
[--C-:B------:R-:W-:Y:S01]  /*0dc0*/  IMAD.WIDE R6, R3, 0x4, R4.reuse ;  /* 0x0000000403067825 */ /* 0x100fe200078e0204 */
[----:B------:R-:W-:Y:S01]  /*0dd0*/  @!PT LDS RZ, [RZ] ;  /* 0x00000000fffff984 */ /* 0x000fe20000000800 */
[----:B------:R-:W-:Y:S01]  /*0de0*/  @!PT LDS RZ, [RZ] ;  /* 0x00000000fffff984 */ /* 0x000fe20000000800 */
[----:B------:R-:W-:Y:S01]  /*0df0*/  @!PT LDS RZ, [RZ] ;  /* 0x00000000fffff984 */ /* 0x000fe20000000800 */
[----:B------:R4:W-:Y:S01]  /*0e00*/  LDGSTS.E.128 [R25], desc[UR14][R12.64] ;  /* 0x000000000c197fae */ /* 0x0009e2000b9a180e */
[----:B------:R-:W-:Y:S02]  /*0e10*/  IADD3 R3, PT, PT, R14, UR6, RZ ;  /* 0x000000060e037c10 */ /* 0x000fe4000fffe0ff */
[--C-:B------:R-:W-:Y:S01]  /*0e20*/  IMAD.WIDE R8, R9, 0x4, R4.reuse ;  /* 0x0000000409087825 */ /* 0x100fe200078e0204 */
[----:B------:R4:W-:Y:S01]  /*0e30*/  LDGSTS.E.128 [R15], desc[UR14][R6.64] ;  /* 0x00000000060f7fae */ /* 0x0009e2000b9a180e */
[----:B------:R-:W-:Y:S02]  /*0e40*/  ISETP.GE.U32.AND P0, PT, R3, 0x200, PT ;  /* 0x000002000300780c */ /* 0x000fe40003f06070 */
[----:B------:R-:W-:Y:S01]  /*0e50*/  IMAD.WIDE R10, R11, 0x4, R4 ;  /* 0x000000040b0a7825 */ /* 0x000fe200078e0204 */
[----:B------:R4:W-:Y:S04]  /*0e60*/  LDGSTS.E.128 [R17], desc[UR14][R8.64] ;  /* 0x0000000008117fae */ /* 0x0009e8000b9a180e */
[----:B------:R4:W-:Y:S06]  /*0e70*/  LDGSTS.E.128 [R19], desc[UR14][R10.64] ;  /* 0x000000000a137fae */ /* 0x0009ec000b9a180e */
[----:B------:R-:W-:Y:S05]  /*0e80*/  @!P0 BRA `(.L_x_12) ;  /* 0xfffffffc002c8947 */ /* 0x000fea000383ffff */
.L_x_2:
[----:B------:R-:W-:Y:S05]  /*0e90*/  BSYNC.RECONVERGENT B0 ;  /* 0x0000000000007941 */ /* 0x000fea0003800200 */
.L_x_1:
[----:B------:R-:W5:Y:S01]  /*0ea0*/  I2F.U32.RP R5, UR6 ;  /* 0x0000000600057d06 */ /* 0x000f620008209000 */
[----:B------:R-:W-:Y:S01]  /*0eb0*/  IADD3 R4, PT, PT, R50, UR6, RZ ;  /* 0x0000000632047c10 */ /* 0x000fe2000fffe0ff */
[----:B------:R-:W0:Y:S01]  /*0ec0*/  LDGDEPBAR ;  /* 0x00000000000079af */ /* 0x000e220000000000 */
[----:B--2-4-:R-:W-:Y:S01]  /*0ed0*/  IADD3 R9, PT, PT, RZ, -UR6, RZ ;  /* 0x80000006ff097c10 */ /* 0x014fe2000fffe0ff */
[----:B------:R-:W-:Y:S01]  /*0ee0*/  USHF.R.S32.HI UR4, URZ, 0x1f, UR5 ;  /* 0x0000001fff047899 */ /* 0x000fe20008011405 */
[C---:B------:R-:W-:Y:S01]  /*0ef0*/  ISETP.GE.U32.AND P0, PT, R4.reuse, 0x200, PT ;  /* 0x000002000400780c */ /* 0x040fe20003f06070 */
[----:B------:R-:W-:Y:S01]  /*0f00*/  HFMA2 R30, -RZ, RZ, 0, 0 ;  /* 0x00000000ff1e7431 */ /* 0x000fe200000001ff */
[----:B------:R-:W-:Y:S01]  /*0f10*/  VIMNMX.U32 R3, PT, PT, R4, 0x200, !PT ;  /* 0x0000020004037848 */ /* 0x000fe20007fe0000 */
[----:B------:R-:W-:Y:S01]  /*0f20*/  ULEA.HI UR4, UR4, UR5, URZ, 0x5 ;  /* 0x0000000504047291 */ /* 0x000fe2000f8f28ff */
[----:B------:R-:W-:Y:S02]  /*0f30*/  SEL R10, RZ, 0x1, P0 ;  /* 0x00000001ff0a7807 */ /* 0x000fe40000000000 */
[----:B------:R-:W-:-:S02]  /*0f40*/  CS2R R54, SRZ ;  /* 0x0000000000367805 */ /* 0x000fc4000001ff00 */
[----:B------:R-:W-:Y:S02]  /*0f50*/  ISETP.NE.U32.AND P2, PT, RZ, UR6, PT ;  /* 0x00000006ff007c0c */ /* 0x000fe4000bf45070 */
[----:B------:R-:W-:Y:S02]  /*0f60*/  CS2R R42, SRZ ;  /* 0x00000000002a7805 */ /* 0x000fe4000001ff00 */
[----:B------:R-:W-:Y:S02]  /*0f70*/  IADD3 R3, PT, PT, R3, -R4, -R10 ;  /* 0x8000000403037210 */ /* 0x000fe40007ffe80a */
[----:B------:R-:W-:Y:S01]  /*0f80*/  CS2R R40, SRZ ;  /* 0x0000000000287805 */ /* 0x000fe2000001ff00 */
[----:B-----5:R-:W1:Y:S01]  /*0f90*/  MUFU.RCP R5, R5 ;  /* 0x0000000500057308 */ /* 0x020e620000001000 */
[----:B------:R-:W-:Y:S02]  /*0fa0*/  IADD3 R45, PT, PT, R4, UR6, RZ ;  /* 0x00000006042d7c10 */ /* 0x000fe4000fffe0ff */
[----:B------:R-:W-:-:S02]  /*0fb0*/  CS2R R56, SRZ ;  /* 0x0000000000387805 */ /* 0x000fc4000001ff00 */
[----:B------:R-:W-:Y:S02]  /*0fc0*/  CS2R R26, SRZ ;  /* 0x00000000001a7805 */ /* 0x000fe4000001ff00 */
[----:B------:R-:W-:Y:S02]  /*0fd0*/  CS2R R24, SRZ ;  /* 0x0000000000187805 */ /* 0x000fe4000001ff00 */
[----:B------:R-:W-:Y:S02]  /*0fe0*/  MOV R53, RZ ;  /* 0x000000ff00357202 */ /* 0x000fe40000000f00 */
[----:B------:R-:W-:Y:S01]  /*0ff0*/  CS2R R28, SRZ ;  /* 0x00000000001c7805 */ /* 0x000fe2000001ff00 */
[----:B------:R-:W-:-:S03]  /*1000*/  USHF.R.S32.HI UR10, URZ, 0x5, UR4 ;  /* 0x00000005ff0a7899 */ /* 0x000fc60008011404 */
[----:B------:R-:W-:Y:S01]  /*1010*/  UMOV UR4, URZ ;  /* 0x000000ff00047c82 */ /* 0x000fe20008000000 */
[----:B------:R-:W-:-:S04]  /*1020*/  DEPBAR.LE SB0, 0x0 ;  /* 0x000080000000791a */ /* 0x000fc80000000000 */
[----:B-1-3--:R-:W-:Y:S02]  /*1030*/  IADD3 R6, PT, PT, R5, 0xffffffe, RZ ;  /* 0x0ffffffe05067810 */ /* 0x00afe40007ffe0ff */
[----:B------:R-:W-:Y:S02]  /*1040*/  SHF.R.U32.HI R5, RZ, 0x3, R50 ;  /* 0x00000003ff057819 */ /* 0x000fe40000011632 */
[----:B------:R1:W2:Y:S02]  /*1050*/  F2I.FTZ.U32.TRUNC.NTZ R7, R6 ;  /* 0x0000000600077305 */ /* 0x0002a4000021f000 */
[----:B-1----:R-:W-:Y:S02]  /*1060*/  HFMA2 R6, -RZ, RZ, 0, 0 ;  /* 0x00000000ff067431 */ /* 0x002fe400000001ff */
[----:B--2---:R-:W-:-:S04]  /*1070*/  IMAD R9, R9, R7, RZ ;  /* 0x0000000709097224 */ /* 0x004fc800078e02ff */
[----:B------:R-:W-:Y:S01]  /*1080*/  IMAD.HI.U32 R8, R7, R9, R6 ;  /* 0x0000000907087227 */ /* 0x000fe200078e0006 */
[----:B------:R-:W-:Y:S02]  /*1090*/  SHF.R.U32.HI R9, RZ, 0x3, R4 ;  /* 0x00000003ff097819 */ /* 0x000fe40000011604 */
[----:B------:R-:W-:Y:S02]  /*10a0*/  SHF.L.U32 R7, R4, 0x2, RZ ;  /* 0x0000000204077819 */ /* 0x000fe400000006ff */
[----:B------:R-:W-:Y:S01]  /*10b0*/  LEA R9, R2, R9, 0x6 ;  /* 0x0000000902097211 */ /* 0x000fe200078e30ff */
[----:B------:R-:W-:Y:S01]  /*10c0*/  IMAD.HI.U32 R11, R8, R3, RZ ;  /* 0x00000003080b7227 */ /* 0x000fe200078e00ff */
[----:B------:R-:W-:Y:S02]  /*10d0*/  SHF.L.U32 R8, R45, 0x2, RZ ;  /* 0x000000022d087819 */ /* 0x000fe400000006ff */
[----:B------:R-:W-:Y:S02]  /*10e0*/  LOP3.LUT R46, R7, 0x1c, RZ, 0xc0, !PT ;  /* 0x0000001c072e7812 */ /* 0x000fe400078ec0ff */
[----:B------:R-:W-:-:S02]  /*10f0*/  IADD3 R6, PT, PT, -R11, RZ, RZ ;  /* 0x000000ff0b067210 */ /* 0x000fc40007ffe1ff */
[----:B------:R-:W-:Y:S01]  /*1100*/  LOP3.LUT R44, R8, 0x1c, RZ, 0xc0, !PT ;  /* 0x0000001c082c7812 */ /* 0x000fe200078ec0ff */
[----:B------:R-:W-:Y:S01]  /*1110*/  IMAD R46, R9, UR5, R46 ;  /* 0x00000005092e7c24 */ /* 0x000fe2000f8e022e */
[----:B------:R-:W-:Y:S01]  /*1120*/  LOP3.LUT R7, R7, 0x3c, RZ, 0xc0, !PT ;  /* 0x0000003c07077812 */ /* 0x000fe200078ec0ff */
[----:B------:R-:W-:Y:S01]  /*1130*/  IMAD R6, R6, UR6, R3 ;  /* 0x0000000606067c24 */ /* 0x000fe2000f8e0203 */
[----:B------:R-:W-:Y:S01]  /*1140*/  SHF.L.U32 R3, R50, 0x2, RZ ;  /* 0x0000000232037819 */ /* 0x000fe200000006ff */
[----:B------:R-:W-:Y:S03]  /*1150*/  BAR.SYNC.DEFER_BLOCKING 0x0 ;  /* 0x0000000000007b1d */ /* 0x000fe60000010000 */
[----:B------:R-:W-:Y:S02]  /*1160*/  ISETP.GE.U32.AND P0, PT, R6, UR6, PT ;  /* 0x0000000606007c0c */ /* 0x000fe4000bf06070 */
[----:B------:R-:W-:-:S11]  /*1170*/  LOP3.LUT R3, R3, 0x1c, RZ, 0xc0, !PT ;  /* 0x0000001c03037812 */ /* 0x000fd600078ec0ff */
[----:B------:R-:W-:Y:S02]  /*1180*/  @P0 IADD3 R6, PT, PT, R6, -UR6, RZ ;  /* 0x8000000606060c10 */ /* 0x000fe4000fffe0ff */
[----:B------:R-:W-:Y:S02]  /*1190*/  @P0 IADD3 R11, PT, PT, R11, 0x1, RZ ;  /* 0x000000010b0b0810 */ /* 0x000fe40007ffe0ff */
[----:B------:R-:W-:Y:S02]  /*11a0*/  ISETP.GE.U32.AND P1, PT, R6, UR6, PT ;  /* 0x0000000606007c0c */ /* 0x000fe4000bf26070 */
[----:B------:R-:W-:Y:S02]  /*11b0*/  LEA R6, R2, R5, 0x6 ;  /* 0x0000000502067211 */ /* 0x000fe400078e30ff */
[----:B------:R-:W-:-:S03]  /*11c0*/  SHF.R.U32.HI R5, RZ, 0x3, R45 ;  /* 0x00000003ff057819 */ /* 0x000fc6000001162d */
[----:B------:R-:W-:Y:S01]  /*11d0*/  IMAD R47, R6, UR5, R3 ;  /* 0x00000005062f7c24 */ /* 0x000fe2000f8e0203 */
[----:B------:R-:W-:Y:S02]  /*11e0*/  LEA R5, R2, R5, 0x6 ;  /* 0x0000000502057211 */ /* 0x000fe400078e30ff */
[----:B------:R-:W-:-:S03]  /*11f0*/  LOP3.LUT R6, R8, 0x3c, RZ, 0xc0, !PT ;  /* 0x0000003c08067812 */ /* 0x000fc600078ec0ff */
[----:B------:R-:W-:Y:S01]  /*1200*/  @P1 IADD3 R11, PT, PT, R11, 0x1, RZ ;  /* 0x000000010b0b1810 */ /* 0x000fe20007ffe0ff */
[----:B------:R-:W-:Y:S01]  /*1210*/  IMAD R44, R5, UR5, R44 ;  /* 0x00000005052c7c24 */ /* 0x000fe2000f8e022c */
[----:B------:R-:W-:Y:S01]  /*1220*/  @!P2 LOP3.LUT R11, RZ, UR6, RZ, 0x33, !PT ;  /* 0x00000006ff0bac12 */ /* 0x000fe2000f8e33ff */
[----:B------:R-:W-:-:S03]  /*1230*/  UMOV UR5, URZ ;  /* 0x000000ff00057c82 */ /* 0x000fc60008000000 */
[----:B------:R-:W-:-:S04]  /*1240*/  IADD3 R5, PT, PT, R10, R11, RZ ;  /* 0x0000000b0a057210 */ /* 0x000fc80007ffe0ff */
[----:B------:R-:W-:-:S04]  /*1250*/  IADD3 R3, PT, PT, R5, 0x1, RZ ;  /* 0x0000000105037810 */ /* 0x000fc80007ffe0ff */
[----:B------:R-:W-:-:S07]  /*1260*/  LOP3.LUT R3, R3, 0x3, RZ, 0xc0, !PT ;  /* 0x0000000303037812 */ /* 0x000fce00078ec0ff */
.L_x_25:
[----:B------:R-:W-:Y:S02]  /*1270*/  UIADD3 UR8, UPT, UPT, UR4, 0x1, URZ ;  /* 0x0000000104087890 */ /* 0x000fe4000fffe0ff */
[----:B------:R-:W-:Y:S01]  /*1280*/  MOV R14, UR4 ;  /* 0x00000004000e7c02 */ /* 0x000fe20008000f00 */
[----:B------:R-:W-:Y:S02]  /*1290*/  ULOP3.LUT UR11, UR5, 0x1, URZ, 0x3c, !UPT ;  /* 0x00000001050b7892 */ /* 0x000fe4000f8e3cff */
[----:B------:R-:W-:Y:S02]  /*12a0*/  UISETP.GE.AND UP0, UPT, UR8, UR10, UPT ;  /* 0x0000000a0800728c */ /* 0x000fe4000bf06270 */
[----:B------:R-:W-:Y:S02]  /*12b0*/  UISETP.NE.AND UP1, UPT, UR8, UR10, UPT ;  /* 0x0000000a0800728c */ /* 0x000fe4000bf25270 */
[----:B------:R-:W-:-:S05]  /*12c0*/  UMOV UR4, UR8 ;  /* 0x0000000800047c82 */ /* 0x000fca0008000000 */
[----:B------:R-:W-:Y:S05]  /*12d0*/  BRA.U UP0, `(.L_x_13) ;  /* 0x00000011001c7547 */ /* 0x000fea000b800000 */
[----:B------:R-:W-:Y:S01]  /*12e0*/  ISETP.GT.U32.AND P0, PT, R50, 0x1ff, PT ;  /* 0x000001ff3200780c */ /* 0x000fe20003f04070 */
[----:B------:R-:W1:Y:S01]  /*12f0*/  LDCU UR13, c[0x0][0x398] ;  /* 0x00007300ff0d77ac */ /* 0x000e620008000800 */
[----:B------:R-:W-:Y:S01]  /*1300*/  BSSY.RECONVERGENT B0, `(.L_x_14) ;  /* 0x0000103000007945 */ /* 0x000fe20003800200 */
[----:B------:R-:W2:Y:S01]  /*1310*/  LDCU UR12, c[0x0][0x398] ;  /* 0x00007300ff0c77ac */ /* 0x000ea20008000800 */
[----:B------:R-:W3:Y:S09]  /*1320*/  LDCU.64 UR8, c[0x0][0x380] ;  /* 0x00007000ff0877ac */ /* 0x000ef20008000a00 */
[----:B------:R-:W-:Y:S05]  /*1330*/  @P0 BRA `(.L_x_15) ;  /* 0x0000000c00fc0947 */ /* 0x000fea0003800000 */
[----:B------:R-:W4:Y:S01]  /*1340*/  S2R R21, SR_CgaCtaId ;  /* 0x0000000000157919 */ /* 0x000f220000008800 */
[----:B------:R-:W-:Y:S01]  /*1350*/  ISETP.NE.AND P0, PT, R3, RZ, PT ;  /* 0x000000ff0300720c */ /* 0x000fe20003f05270 */
[----:B------:R-:W-:Y:S01]  /*1360*/  BSSY.RECONVERGENT B1, `(.L_x_16) ;  /* 0x0000032000017945 */ /* 0x000fe20003800200 */
[----:B------:R-:W-:Y:S02]  /*1370*/  MOV R8, 0x400 ;  /* 0x0000040000087802 */ /* 0x000fe40000000f00 */
[----:B------:R-:W-:Y:S02]  /*1380*/  MOV R15, UR11 ;  /* 0x0000000b000f7c02 */ /* 0x000fe40008000f00 */
[----:B------:R-:W-:Y:S02]  /*1390*/  SHF.L.U32 R14, R14, 0x5, RZ ;  /* 0x000000050e0e7819 */ /* 0x000fe400000006ff */
[----:B------:R-:W-:Y:S02]  /*13a0*/  MOV R16, R50 ;  /* 0x0000003200107202 */ /* 0x000fe40000000f00 */
[----:B------:R-:W-:-:S02]  /*13b0*/  IADD3 R17, PT, PT, R14, 0x20, RZ ;  /* 0x000000200e117810 */ /* 0x000fc40007ffe0ff */
[----:B----4-:R-:W-:-:S05]  /*13c0*/  LEA R8, R21, R8, 0x18 ;  /* 0x0000000815087211 */ /* 0x010fca00078ec0ff */
[----:B------:R-:W-:Y:S01]  /*13d0*/  IMAD R15, R15, 0x2400, R8 ;  /* 0x000024000f0f7824 */ /* 0x000fe200078e0208 */
[----:B------:R-:W-:Y:S06]  /*13e0*/  @!P0 BRA `(.L_x_17) ;  /* 0x0000000000a48947 */ /* 0x000fec0003800000 */
[----:B------:R-:W4:Y:S01]  /*13f0*/  LDC.64 R8, c[0x0][0x380] ;  /* 0x0000e000ff087b82 */ /* 0x000f220000000a00 */
[----:B------:R-:W-:Y:S02]  /*1400*/  SHF.R.U32.HI R12, RZ, 0x3, R50 ;  /* 0x00000003ff0c7819 */ /* 0x000fe40000011632 */
[----:B------:R-:W-:Y:S02]  /*1410*/  SHF.L.U32 R10, R50, 0x2, RZ ;  /* 0x00000002320a7819 */ /* 0x000fe400000006ff */
[----:B------:R-:W-:Y:S01]  /*1420*/  IADD3 R11, PT, PT, R47, R17, RZ ;  /* 0x000000112f0b7210 */ /* 0x000fe20007ffe0ff */
[----:B------:R-:W-:Y:S01]  /*1430*/  IMAD R12, R12, 0x90, R15 ;  /* 0x000000900c0c7824 */ /* 0x000fe200078e020f */
[----:B------:R-:W-:Y:S02]  /*1440*/  LOP3.LUT R13, R10, 0x1c, RZ, 0xc0, !PT ;  /* 0x0000001c0a0d7812 */ /* 0x000fe400078ec0ff */
[----:B------:R-:W-:Y:S02]  /*1450*/  ISETP.NE.AND P1, PT, R3, 0x1, PT ;  /* 0x000000010300780c */ /* 0x000fe40003f25270 */
[----:B------:R-:W-:-:S02]  /*1460*/  LEA R13, R13, R12, 0x2 ;  /* 0x0000000c0d0d7211 */ /* 0x000fc400078e10ff */
[----:B------:R-:W-:Y:S01]  /*1470*/  MOV R16, R4 ;  /* 0x0000000400107202 */ /* 0x000fe20000000f00 */
[----:B----4-:R-:W-:-:S05]  /*1480*/  IMAD.WIDE R10, R11, 0x4, R8 ;  /* 0x000000040b0a7825 */ /* 0x010fca00078e0208 */
[----:B------:R-:W-:Y:S01]  /*1490*/  @!PT LDS RZ, [RZ] ;  /* 0x00000000fffff984 */ /* 0x000fe20000000800 */
[----:B------:R-:W-:Y:S01]  /*14a0*/  @!PT LDS RZ, [RZ] ;  /* 0x00000000fffff984 */ /* 0x000fe20000000800 */
[----:B------:R-:W-:Y:S01]  /*14b0*/  @!PT LDS RZ, [RZ] ;  /* 0x00000000fffff984 */ /* 0x000fe20000000800 */
[----:B------:R4:W-:Y:S03]  /*14c0*/  LDGSTS.E.128 [R13], desc[UR14][R10.64] ;  /* 0x000000000a0d7fae */ /* 0x0009e6000b9a180e */
[----:B------:R-:W-:Y:S05]  /*14d0*/  @!P1 BRA `(.L_x_17) ;  /* 0x0000000000689947 */ /* 0x000fea0003800000 */
[----:B------:R-:W-:Y:S02]  /*14e0*/  SHF.R.U32.HI R12, RZ, 0x3, R4 ;  /* 0x00000003ff0c7819 */ /* 0x000fe40000011604 */
[----:B----4-:R-:W-:Y:S02]  /*14f0*/  SHF.L.U32 R10, R4, 0x2, RZ ;  /* 0x00000002040a7819 */ /* 0x010fe400000006ff */
[----:B------:R-:W-:Y:S01]  /*1500*/  IADD3 R11, PT, PT, R46, R17, RZ ;  /* 0x000000112e0b7210 */ /* 0x000fe20007ffe0ff */
[----:B------:R-:W-:Y:S01]  /*1510*/  IMAD R12, R12, 0x90, R15 ;  /* 0x000000900c0c7824 */ /* 0x000fe200078e020f */
[----:B------:R-:W-:Y:S02]  /*1520*/  LOP3.LUT R13, R10, 0x1c, RZ, 0xc0, !PT ;  /* 0x0000001c0a0d7812 */ /* 0x000fe400078ec0ff */
[----:B------:R-:W-:Y:S01]  /*1530*/  ISETP.NE.AND P1, PT, R3, 0x2, PT ;  /* 0x000000020300780c */ /* 0x000fe20003f25270 */
[----:B------:R-:W-:Y:S01]  /*1540*/  IMAD.WIDE R10, R11, 0x4, R8 ;  /* 0x000000040b0a7825 */ /* 0x000fe200078e0208 */
[----:B------:R-:W-:-:S02]  /*1550*/  LEA R13, R13, R12, 0x2 ;  /* 0x0000000c0d0d7211 */ /* 0x000fc400078e10ff */
[----:B------:R-:W-:-:S03]  /*1560*/  MOV R16, R45 ;  /* 0x0000002d00107202 */ /* 0x000fc60000000f00 */
[----:B------:R-:W-:Y:S01]  /*1570*/  @!PT LDS RZ, [RZ] ;  /* 0x00000000fffff984 */ /* 0x000fe20000000800 */
[----:B------:R-:W-:Y:S01]  /*1580*/  @!PT LDS RZ, [RZ] ;  /* 0x00000000fffff984 */ /* 0x000fe20000000800 */
[----:B------:R-:W-:Y:S01]  /*1590*/  @!PT LDS RZ, [RZ] ;  /* 0x00000000fffff984 */ /* 0x000fe20000000800 */
[----:B------:R4:W-:Y:S06]  /*15a0*/  LDGSTS.E.128 [R13], desc[UR14][R10.64] ;  /* 0x000000000a0d7fae */ /* 0x0009ec000b9a180e */
[----:B------:R-:W-:Y:S05]  /*15b0*/  @!P1 BRA `(.L_x_17) ;  /* 0x0000000000309947 */ /* 0x000fea0003800000 */
[----:B----4-:R-:W-:Y:S02]  /*15c0*/  SHF.R.U32.HI R10, RZ, 0x3, R45 ;  /* 0x00000003ff0a7819 */ /* 0x010fe4000001162d */
[C---:B------:R-:W-:Y:S02]  /*15d0*/  SHF.L.U32 R12, R45.reuse, 0x2, RZ ;  /* 0x000000022d0c7819 */ /* 0x040fe400000006ff */
[----:B------:R-:W-:Y:S01]  /*15e0*/  IADD3 R11, PT, PT, R44, R17, RZ ;  /* 0x000000112c0b7210 */ /* 0x000fe20007ffe0ff */
[----:B------:R-:W-:Y:S01]  /*15f0*/  IMAD R10, R10, 0x90, R15 ;  /* 0x000000900a0a7824 */ /* 0x000fe200078e020f */
[----:B------:R-:W-:Y:S02]  /*1600*/  LOP3.LUT R13, R12, 0x1c, RZ, 0xc0, !PT ;  /* 0x0000001c0c0d7812 */ /* 0x000fe400078ec0ff */
[----:B------:R-:W-:Y:S01]  /*1610*/  IADD3 R16, PT, PT, R45, UR6, RZ ;  /* 0x000000062d107c10 */ /* 0x000fe2000fffe0ff */
[----:B------:R-:W-:Y:S01]  /*1620*/  IMAD.WIDE R8, R11, 0x4, R8 ;  /* 0x000000040b087825 */ /* 0x000fe200078e0208 */
[----:B------:R-:W-:-:S05]  /*1630*/  LEA R11, R13, R10, 0x2 ;  /* 0x0000000a0d0b7211 */ /* 0x000fca00078e10ff */
[----:B------:R-:W-:Y:S01]  /*1640*/  @!PT LDS RZ, [RZ] ;  /* 0x00000000fffff984 */ /* 0x000fe20000000800 */
[----:B------:R-:W-:Y:S01]  /*1650*/  @!PT LDS RZ, [RZ] ;  /* 0x00000000fffff984 */ /* 0x000fe20000000800 */
[----:B------:R-:W-:Y:S01]  /*1660*/  @!PT LDS RZ, [RZ] ;  /* 0x00000000fffff984 */ /* 0x000fe20000000800 */
[----:B------:R4:W-:Y:S02]  /*1670*/  LDGSTS.E.128 [R11], desc[UR14][R8.64] ;  /* 0x00000000080b7fae */ /* 0x0009e4000b9a180e */
.L_x_17:
[----:B-123--:R-:W-:Y:S05]  /*1680*/  BSYNC.RECONVERGENT B1 ;  /* 0x0000000000017941 */ /* 0x00efea0003800200 */
.L_x_16:
[----:B------:R-:W-:Y:S01]  /*1690*/  ISETP.GE.U32.AND P1, PT, R5, 0x3, PT ;  /* 0x000000030500780c */ /* 0x000fe20003f26070 */
[----:B------:R-:W-:Y:S01]  /*16a0*/  BSSY.RECONVERGENT B1, `(.L_x_18) ;  /* 0x000005c000017945 */ /* 0x000fe20003800200 */
[----:B----4-:R-:W-:Y:S02]  /*16b0*/  MOV R8, 0x400 ;  /* 0x0000040000087802 */ /* 0x010fe40000000f00 */
[----:B------:R-:W-:Y:S02]  /*16c0*/  MOV R18, UR11 ;  /* 0x0000000b00127c02 */ /* 0x000fe40008000f00 */
[----:B------:R-:W-:-:S04]  /*16d0*/  IADD3 R8, PT, PT, R8, 0x4800, RZ ;  /* 0x0000480008087810 */ /* 0x000fc80007ffe0ff */
[----:B------:R-:W-:-:S03]  /*16e0*/  LEA R21, R21, R8, 0x18 ;  /* 0x0000000815157211 */ /* 0x000fc600078ec0ff */
[----:B------:R-:W-:Y:S05]  /*16f0*/  @!P1 BRA `(.L_x_19) ;  /* 0x0000000400589947 */ /* 0x000fea0003800000 */
[C---:B------:R-:W-:Y:S02]  /*1700*/  SHF.L.U32 R20, R16.reuse, 0x2, RZ ;  /* 0x0000000210147819 */ /* 0x040fe400000006ff */
[----:B------:R-:W-:Y:S02]  /*1710*/  MOV R19, UR6 ;  /* 0x0000000600137c02 */ /* 0x000fe40008000f00 */
[----:B------:R-:W-:Y:S02]  /*1720*/  MOV R31, UR6 ;  /* 0x00000006001f7c02 */ /* 0x000fe40008000f00 */
[----:B------:R-:W-:Y:S01]  /*1730*/  MOV R33, UR6 ;  /* 0x0000000600217c02 */ /* 0x000fe20008000f00 */
[----:B------:R-:W-:Y:S01]  /*1740*/  IMAD R19, R19, 0xc, R20 ;  /* 0x0000000c13137824 */ /* 0x000fe200078e0214 */
[----:B------:R-:W-:Y:S01]  /*1750*/  MOV R23, UR6 ;  /* 0x0000000600177c02 */ /* 0x000fe20008000f00 */
[----:B------:R-:W-:Y:S01]  /*1760*/  IMAD R31, R31, 0x3, R16 ;  /* 0x000000031f1f7824 */ /* 0x000fe200078e0210 */
[----:B------:R-:W-:-:S02]  /*1770*/  IADD3 R32, PT, PT, R16, UR6, RZ ;  /* 0x0000000610207c10 */ /* 0x000fc4000fffe0ff */
[----:B------:R-:W-:Y:S02]  /*1780*/  SHF.R.S32.HI R51, RZ, 0x1f, R14 ;  /* 0x0000001fff337819 */ /* 0x000fe4000001140e */
[----:B------:R-:W-:Y:S02]  /*1790*/  LEA R33, R33, R20, 0x3 ;  /* 0x0000001421217211 */ /* 0x000fe400078e18ff */
[----:B------:R-:W-:Y:S02]  /*17a0*/  LEA R23, R23, R16, 0x1 ;  /* 0x0000001017177211 */ /* 0x000fe400078e08ff */
[----:B------:R-:W-:-:S07]  /*17b0*/  SHF.L.U32 R22, R32, 0x2, RZ ;  /* 0x0000000220167819 */ /* 0x000fce00000006ff */
.L_x_20:
[----:B------:R-:W-:Y:S02]  /*17c0*/  SHF.R.U32.HI R8, RZ, 0x3, R16 ;  /* 0x00000003ff087819 */ /* 0x000fe40000011610 */
[----:B------:R-:W-:Y:S02]  /*17d0*/  SHF.L.U32 R13, R20, 0x2, RZ ;  /* 0x00000002140d7819 */ /* 0x000fe400000006ff */
[----:B------:R-:W-:Y:S01]  /*17e0*/  LEA R12, R2, R8, 0x6 ;  /* 0x00000008020c7211 */ /* 0x000fe200078e30ff */
[--C-:B------:R-:W-:Y:S01]  /*17f0*/  IMAD R39, R8, 0x90, R15.reuse ;  /* 0x0000009008277824 */ /* 0x100fe200078e020f */
[----:B------:R-:W-:Y:S02]  /*1800*/  SHF.R.U32.HI R10, RZ, 0x3, R32 ;  /* 0x00000003ff0a7819 */ /* 0x000fe40000011620 */
[----:B------:R-:W-:Y:S01]  /*1810*/  LOP3.LUT R8, R13, 0x70, RZ, 0xc0, !PT ;  /* 0x000000700d087812 */ /* 0x000fe200078ec0ff */
[----:B------:R-:W-:Y:S01]  /*1820*/  IMAD R12, R12, UR12, RZ ;  /* 0x0000000c0c0c7c24 */ /* 0x000fe2000f8e02ff */
[----:B------:R-:W-:Y:S01]  /*1830*/  SHF.L.U32 R34, R22, 0x2, RZ ;  /* 0x0000000216227819 */ /* 0x000fe200000006ff */
[----:B------:R-:W-:Y:S01]  /*1840*/  IMAD R35, R10, 0x90, R15 ;  /* 0x000000900a237824 */ /* 0x000fe200078e020f */
[----:B------:R-:W-:-:S02]  /*1850*/  LOP3.LUT R11, R20, 0x1c, RZ, 0xc0, !PT ;  /* 0x0000001c140b7812 */ /* 0x000fc400078ec0ff */
[----:B------:R-:W-:Y:S02]  /*1860*/  SHF.R.U32.HI R9, RZ, 0x3, R23 ;  /* 0x00000003ff097819 */ /* 0x000fe40000011617 */
[----:B------:R-:W-:Y:S02]  /*1870*/  IADD3 R39, PT, PT, R39, R8, RZ ;  /* 0x0000000827277210 */ /* 0x000fe40007ffe0ff */
[----:B------:R-:W-:Y:S01]  /*1880*/  LOP3.LUT R34, R34, 0x70, RZ, 0xc0, !PT ;  /* 0x0000007022227812 */ /* 0x000fe200078ec0ff */
[----:B------:R-:W-:Y:S01]  /*1890*/  IMAD R37, R9, 0x90, R15 ;  /* 0x0000009009257824 */ /* 0x000fe200078e020f */
[----:B------:R-:W-:Y:S02]  /*18a0*/  SHF.L.U32 R8, R33, 0x2, RZ ;  /* 0x0000000221087819 */ /* 0x000fe400000006ff */
[----:B------:R-:W-:Y:S02]  /*18b0*/  IADD3 R11, P2, P3, R12, R11, R14 ;  /* 0x0000000b0c0b7210 */ /* 0x000fe40007b5e00e */
[----:B------:R-:W-:-:S02]  /*18c0*/  IADD3 R35, PT, PT, R35, R34, RZ ;  /* 0x0000002223237210 */ /* 0x000fc40007ffe0ff */
[----:B------:R-:W-:Y:S02]  /*18d0*/  LOP3.LUT R12, R8, 0x70, RZ, 0xc0, !PT ;  /* 0x00000070080c7812 */ /* 0x000fe400078ec0ff */
[----:B------:R-:W-:Y:S02]  /*18e0*/  IADD3.X R34, PT, PT, RZ, RZ, R51, P2, P3 ;  /* 0x000000ffff227210 */ /* 0x000fe400017e6433 */
[----:B------:R-:W-:Y:S02]  /*18f0*/  LEA R10, R2, R10, 0x6 ;  /* 0x0000000a020a7211 */ /* 0x000fe400078e30ff */
[----:B------:R-:W-:Y:S02]  /*1900*/  LEA R8, P2, R11, UR8, 0x2 ;  /* 0x000000080b087c11 */ /* 0x000fe4000f8410ff */
[----:B------:R-:W-:Y:S01]  /*1910*/  IADD3 R37, PT, PT, R37, R12, RZ ;  /* 0x0000000c25257210 */ /* 0x000fe20007ffe0ff */
[----:B------:R-:W-:Y:S01]  /*1920*/  IMAD R10, R10, UR12, RZ ;  /* 0x0000000c0a0a7c24 */ /* 0x000fe2000f8e02ff */
[----:B------:R-:W-:-:S02]  /*1930*/  LEA R12, R2, R9, 0x6 ;  /* 0x00000009020c7211 */ /* 0x000fc400078e30ff */
[----:B------:R-:W-:Y:S02]  /*1940*/  LEA.HI.X R9, R11, UR9, R34, 0x2, P2 ;  /* 0x000000090b097c11 */ /* 0x000fe400090f1422 */
[----:B------:R-:W-:Y:S01]  /*1950*/  LOP3.LUT R11, R22, 0x1c, RZ, 0xc0, !PT ;  /* 0x0000001c160b7812 */ /* 0x000fe200078ec0ff */
[----:B------:R-:W-:Y:S01]  /*1960*/  IMAD R12, R12, UR12, RZ ;  /* 0x0000000c0c0c7c24 */ /* 0x000fe2000f8e02ff */
[----:B------:R-:W-:Y:S01]  /*1970*/  SHF.R.U32.HI R34, RZ, 0x3, R31 ;  /* 0x00000003ff227819 */ /* 0x000fe2000001161f */
[----:B------:R-:W-:Y:S01]  /*1980*/  @!PT LDS RZ, [RZ] ;  /* 0x00000000fffff984 */ /* 0x000fe20000000800 */
[----:B------:R-:W-:Y:S01]  /*1990*/  @!PT LDS RZ, [RZ] ;  /* 0x00000000fffff984 */ /* 0x000fe20000000800 */
[----:B------:R-:W-:Y:S01]  /*19a0*/  @!PT LDS RZ, [RZ] ;  /* 0x00000000fffff984 */ /* 0x000fe20000000800 */
[----:B------:R1:W-:Y:S01]  /*19b0*/  LDGSTS.E.128 [R39], desc[UR14][R8.64+0x80] ;  /* 0x0000008008277fae */ /* 0x0003e2000b9a180e */
[--C-:B------:R-:W-:Y:S02]  /*19c0*/  IADD3 R11, P4, P5, R10, R11, R14.reuse ;  /* 0x0000000b0a0b7210 */ /* 0x100fe40007d9e00e */
[----:B------:R-:W-:Y:S02]  /*19d0*/  LOP3.LUT R13, R33, 0x1c, RZ, 0xc0, !PT ;  /* 0x0000001c210d7812 */ /* 0x000fe400078ec0ff */
[----:B------:R-:W-:Y:S01]  /*19e0*/  LEA R10, R2, R34, 0x6 ;  /* 0x00000022020a7211 */ /* 0x000fe200078e30ff */
[----:B------:R-:W-:Y:S01]  /*19f0*/  IMAD R34, R34, 0x90, R15 ;  /* 0x0000009022227824 */ /* 0x000fe200078e020f */
[----:B------:R-:W-:-:S02]  /*1a00*/  IADD3 R36, P2, P3, R12, R13, R14 ;  /* 0x0000000d0c247210 */ /* 0x000fc40007b5e00e */
[----:B------:R-:W-:Y:S01]  /*1a10*/  LOP3.LUT R13, R19, 0x1c, RZ, 0xc0, !PT ;  /* 0x0000001c130d7812 */ /* 0x000fe200078ec0ff */
[----:B------:R-:W-:Y:S01]  /*1a20*/  IMAD R38, R10, UR12, RZ ;  /* 0x0000000c0a267c24 */ /* 0x000fe2000f8e02ff */
[--C-:B------:R-:W-:Y:S02]  /*1a30*/  IADD3.X R58, PT, PT, RZ, RZ, R51.reuse, P4, P5 ;  /* 0x000000ffff3a7210 */ /* 0x100fe400027ea433 */
[----:B------:R-:W-:Y:S02]  /*1a40*/  LEA R12, P4, R11, UR8, 0x2 ;  /* 0x000000080b0c7c11 */ /* 0x000fe4000f8810ff */
[----:B------:R-:W-:Y:S02]  /*1a50*/  IADD3.X R59, PT, PT, RZ, RZ, R51, P2, P3 ;  /* 0x000000ffff3b7210 */ /* 0x000fe400017e6433 */
[----:B------:R-:W-:Y:S02]  /*1a60*/  LEA R10, P2, R36, UR8, 0x2 ;  /* 0x00000008240a7c11 */ /* 0x000fe4000f8410ff */
[----:B------:R-:W-:-:S02]  /*1a70*/  SHF.L.U32 R52, R19, 0x2, RZ ;  /* 0x0000000213347819 */ /* 0x000fc400000006ff */
[----:B------:R-:W-:Y:S02]  /*1a80*/  IADD3 R38, P3, P5, R38, R13, R14 ;  /* 0x0000000d26267210 */ /* 0x000fe40007d7e00e */
[----:B------:R-:W-:Y:S02]  /*1a90*/  LEA.HI.X R13, R11, UR9, R58, 0x2, P4 ;  /* 0x000000090b0d7c11 */ /* 0x000fe4000a0f143a */
[----:B------:R-:W-:Y:S02]  /*1aa0*/  LEA.HI.X R11, R36, UR9, R59, 0x2, P2 ;  /* 0x00000009240b7c11 */ /* 0x000fe400090f143b */
[----:B-1----:R-:W-:Y:S01]  /*1ab0*/  LOP3.LUT R9, R52, 0x70, RZ, 0xc0, !PT ;  /* 0x0000007034097812 */ /* 0x002fe200078ec0ff */
[----:B------:R-:W-:Y:S01]  /*1ac0*/  LDGSTS.E.128 [R35], desc[UR14][R12.64+0x80] ;  /* 0x000000800c237fae */ /* 0x000fe2000b9a180e */
[----:B------:R-:W-:Y:S02]  /*1ad0*/  IADD3.X R59, PT, PT, RZ, RZ, R51, P3, P5 ;  /* 0x000000ffff3b7210 */ /* 0x000fe40001fea433 */
[----:B------:R-:W-:Y:S01]  /*1ae0*/  LEA R8, P2, R38, UR8, 0x2 ;  /* 0x0000000826087c11 */ /* 0x000fe2000f8410ff */
[----:B------:R1:W-:Y:S01]  /*1af0*/  LDGSTS.E.128 [R37], desc[UR14][R10.64+0x80] ;  /* 0x000000800a257fae */ /* 0x0003e2000b9a180e */
[----:B------:R-:W-:-:S02]  /*1b00*/  IADD3 R39, PT, PT, R34, R9, RZ ;  /* 0x0000000922277210 */ /* 0x000fc40007ffe0ff */
[----:B------:R-:W-:Y:S02]  /*1b10*/  LEA.HI.X R9, R38, UR9, R59, 0x2, P2 ;  /* 0x0000000926097c11 */ /* 0x000fe400090f143b */
[----:B------:R-:W-:Y:S02]  /*1b20*/  MOV R59, UR6 ;  /* 0x00000006003b7c02 */ /* 0x000fe40008000f00 */
[----:B------:R-:W-:Y:S01]  /*1b30*/  MOV R34, UR6 ;  /* 0x0000000600227c02 */ /* 0x000fe20008000f00 */
[----:B------:R2:W-:Y:S01]  /*1b40*/  LDGSTS.E.128 [R39], desc[UR14][R8.64+0x80] ;  /* 0x0000008008277fae */ /* 0x0005e2000b9a180e */
[C---:B------:R-:W-:Y:S02]  /*1b50*/  IADD3 R16, PT, PT, R59.reuse, UR6, R16 ;  /* 0x000000063b107c10 */ /* 0x040fe4000fffe010 */
[----:B------:R-:W-:Y:S02]  /*1b60*/  MOV R36, UR6 ;  /* 0x0000000600247c02 */ /* 0x000fe40008000f00 */
[----:B------:R-:W-:-:S02]  /*1b70*/  IADD3 R16, PT, PT, R59, UR6, R16 ;  /* 0x000000063b107c10 */ /* 0x000fc4000fffe010 */
[----:B------:R-:W-:Y:S02]  /*1b80*/  MOV R38, UR6 ;  /* 0x0000000600267c02 */ /* 0x000fe40008000f00 */
[----:B------:R-:W-:Y:S02]  /*1b90*/  ISETP.GE.U32.AND P2, PT, R16, 0x200, PT ;  /* 0x000002001000780c */ /* 0x000fe40003f46070 */
[----:B-1----:R-:W-:Y:S02]  /*1ba0*/  MOV R10, UR6 ;  /* 0x00000006000a7c02 */ /* 0x002fe40008000f00 */
[----:B------:R-:W-:Y:S02]  /*1bb0*/  MOV R11, UR6 ;  /* 0x00000006000b7c02 */ /* 0x000fe40008000f00 */
[----:B--2---:R-:W-:Y:S02]  /*1bc0*/  MOV R9, UR6 ;  /* 0x0000000600097c02 */ /* 0x004fe40008000f00 */
[----:B------:R-:W-:-:S02]  /*1bd0*/  MOV R13, UR6 ;  /* 0x00000006000d7c02 */ /* 0x000fc40008000f00 */
[----:B------:R-:W-:Y:S02]  /*1be0*/  LEA R33, R34, R33, 0x4 ;  /* 0x0000002122217211 */ /* 0x000fe400078e20ff */
[----:B------:R-:W-:Y:S02]  /*1bf0*/  LEA R23, R36, R23, 0x2 ;  /* 0x0000001724177211 */ /* 0x000fe400078e10ff */
[----:B------:R-:W-:Y:S02]  /*1c00*/  LEA R19, R38, R19, 0x4 ;  /* 0x0000001326137211 */ /* 0x000fe400078e20ff */
[----:B------:R-:W-:Y:S02]  /*1c10*/  LEA R31, R10, R31, 0x2 ;  /* 0x0000001f0a1f7211 */ /* 0x000fe400078e10ff */
[----:B------:R-:W-:Y:S02]  /*1c20*/  LEA R32, R11, R32, 0x2 ;  /* 0x000000200b207211 */ /* 0x000fe400078e10ff */
[----:B------:R-:W-:-:S02]  /*1c30*/  LEA R22, R9, R22, 0x4 ;  /* 0x0000001609167211 */ /* 0x000fc400078e20ff */
[----:B------:R-:W-:Y:S01]  /*1c40*/  LEA R20, R13, R20, 0x4 ;  /* 0x000000140d147211 */ /* 0x000fe200078e20ff */
[----:B------:R-:W-:Y:S06]  /*1c50*/  @!P2 BRA `(.L_x_20) ;  /* 0xfffffff800d8a947 */ /* 0x000fec000383ffff */
.L_x_19:
[----:B------:R-:W-:Y:S05]  /*1c60*/  BSYNC.RECONVERGENT B1 ;  /* 0x0000000000017941 */ /* 0x000fea0003800200 */
.L_x_18:
[----:B------:R-:W-:Y:S01]  /*1c70*/  BSSY.RECONVERGENT B1, `(.L_x_21) ;  /* 0x0000030000017945 */ /* 0x000fe20003800200 */
[----:B------:R-:W-:Y:S01]  /*1c80*/  MOV R16, R50 ;  /* 0x0000003200107202 */ /* 0x000fe20000000f00 */
[----:B------:R-:W-:Y:S02]  /*1c90*/  IMAD R18, R18, 0x2200, R21 ;  /* 0x0000220012127824 */ /* 0x000fe400078e0215 */
[----:B------:R-:W-:Y:S05]  /*1ca0*/  @!P0 BRA `(.L_x_22) ;  /* 0x0000000000b08947 */ /* 0x000fea0003800000 */
[----:B------:R-:W1:Y:S01]  /*1cb0*/  LDC R14, c[0x0][0x398] ;  /* 0x0000e600ff0e7b82 */ /* 0x000e620000000800 */
[----:B------:R-:W-:Y:S02]  /*1cc0*/  SHF.L.U32 R10, R50, 0x2, RZ ;  /* 0x00000002320a7819 */ /* 0x000fe400000006ff */
[----:B------:R-:W-:Y:S02]  /*1cd0*/  SHF.R.U32.HI R12, RZ, 0x4, R50 ;  /* 0x00000004ff0c7819 */ /* 0x000fe40000011632 */
[----:B------:R-:W-:Y:S02]  /*1ce0*/  LOP3.LUT R13, R10, 0x3c, RZ, 0xc0, !PT ;  /* 0x0000003c0a0d7812 */ /* 0x000fe400078ec0ff */
[C---:B------:R-:W-:Y:S01]  /*1cf0*/  IADD3 R10, PT, PT, R12.reuse, R17, RZ ;  /* 0x000000110c0a7210 */ /* 0x040fe20007ffe0ff */
[----:B------:R-:W2:Y:S01]  /*1d00*/  LDC.64 R8, c[0x0][0x388] ;  /* 0x0000e200ff087b82 */ /* 0x000ea20000000a00 */
[----:B------:R-:W-:Y:S01]  /*1d10*/  IADD3 R11, PT, PT, R13, UR7, RZ ;  /* 0x000000070d0b7c10 */ /* 0x000fe2000fffe0ff */
[----:B------:R-:W-:Y:S01]  /*1d20*/  IMAD R12, R12, 0x110, R18 ;  /* 0x000001100c0c7824 */ /* 0x000fe200078e0212 */
[----:B------:R-:W-:-:S02]  /*1d30*/  ISETP.NE.AND P0, PT, R3, 0x1, PT ;  /* 0x000000010300780c */ /* 0x000fc40003f05270 */
[----:B------:R-:W-:Y:S02]  /*1d40*/  MOV R16, R4 ;  /* 0x0000000400107202 */ /* 0x000fe40000000f00 */
[----:B------:R-:W-:Y:S01]  /*1d50*/  LEA R13, R13, R12, 0x2 ;  /* 0x0000000c0d0d7211 */ /* 0x000fe200078e10ff */
[----:B-1----:R-:W-:-:S04]  /*1d60*/  IMAD R11, R10, R14, R11 ;  /* 0x0000000e0a0b7224 */ /* 0x002fc800078e020b */
[----:B--2---:R-:W-:-:S05]  /*1d70*/  IMAD.WIDE R10, R11, 0x4, R8 ;  /* 0x000000040b0a7825 */ /* 0x004fca00078e0208 */
[----:B------:R-:W-:Y:S01]  /*1d80*/  @!PT LDS RZ, [RZ] ;  /* 0x00000000fffff984 */ /* 0x000fe20000000800 */
[----:B------:R-:W-:Y:S01]  /*1d90*/  @!PT LDS RZ, [RZ] ;  /* 0x00000000fffff984 */ /* 0x000fe20000000800 */
[----:B------:R-:W-:Y:S01]  /*1da0*/  @!PT LDS RZ, [RZ] ;  /* 0x00000000fffff984 */ /* 0x000fe20000000800 */
[----:B------:R1:W-:Y:S01]  /*1db0*/  LDGSTS.E.128 [R13], desc[UR14][R10.64] ;  /* 0x000000000a0d7fae */ /* 0x0003e2000b9a180e */
[----:B------:R-:W-:Y:S05]  /*1dc0*/  @!P0 BRA `(.L_x_22) ;  /* 0x0000000000688947 */ /* 0x000fea0003800000 */
[----:B-1----:R-:W-:Y:S02]  /*1dd0*/  SHF.R.U32.HI R10, RZ, 0x4, R4 ;  /* 0x00000004ff0a7819 */ /* 0x002fe40000011604 */
[----:B------:R-:W-:Y:S02]  /*1de0*/  IADD3 R12, PT, PT, R7, UR7, RZ ;  /* 0x00000007070c7c10 */ /* 0x000fe4000fffe0ff */
[----:B------:R-:W-:Y:S01]  /*1df0*/  IADD3 R11, PT, PT, R17, R10, RZ ;  /* 0x0000000a110b7210 */ /* 0x000fe20007ffe0ff */
[----:B------:R-:W-:Y:S01]  /*1e00*/  IMAD R10, R10, 0x110, R18 ;  /* 0x000001100a0a7824 */ /* 0x000fe200078e0212 */
[----:B------:R-:W-:Y:S02]  /*1e10*/  ISETP.NE.AND P0, PT, R3, 0x2, PT ;  /* 0x000000020300780c */ /* 0x000fe40003f05270 */
[----:B------:R-:W-:Y:S01]  /*1e20*/  MOV R16, R45 ;  /* 0x0000002d00107202 */ /* 0x000fe20000000f00 */
[----:B------:R-:W-:Y:S01]  /*1e30*/  IMAD R11, R11, R14, R12 ;  /* 0x0000000e0b0b7224 */ /* 0x000fe200078e020c */
[----:B------:R-:W-:-:S03]  /*1e40*/  LEA R13, R7, R10, 0x2 ;  /* 0x0000000a070d7211 */ /* 0x000fc600078e10ff */
[----:B------:R-:W-:-:S05]  /*1e50*/  IMAD.WIDE R10, R11, 0x4, R8 ;  /* 0x000000040b0a7825 */ /* 0x000fca00078e0208 */
[----:B------:R-:W-:Y:S01]  /*1e60*/  @!PT LDS RZ, [RZ] ;  /* 0x00000000fffff984 */ /* 0x000fe20000000800 */
[----:B------:R-:W-:Y:S01]  /*1e70*/  @!PT LDS RZ, [RZ] ;  /* 0x00000000fffff984 */ /* 0x000fe20000000800 */
[----:B------:R-:W-:Y:S01]  /*1e80*/  @!PT LDS RZ, [RZ] ;  /* 0x00000000fffff984 */ /* 0x000fe20000000800 */
[----:B------:R2:W-:Y:S01]  /*1e90*/  LDGSTS.E.128 [R13], desc[UR14][R10.64] ;  /* 0x000000000a0d7fae */ /* 0x0005e2000b9a180e */
[----:B------:R-:W-:Y:S05]  /*1ea0*/  @!P0 BRA `(.L_x_22) ;  /* 0x0000000000308947 */ /* 0x000fea0003800000 */
[----:B--2---:R-:W-:Y:S02]  /*1eb0*/  SHF.R.U32.HI R10, RZ, 0x4, R45 ;  /* 0x00000004ff0a7819 */ /* 0x004fe4000001162d */
[----:B------:R-:W-:Y:S02]  /*1ec0*/  IADD3 R12, PT, PT, R6, UR7, RZ ;  /* 0x00000007060c7c10 */ /* 0x000fe4000fffe0ff */
[----:B------:R-:W-:Y:S01]  /*1ed0*/  IADD3 R11, PT, PT, R17, R10, RZ ;  /* 0x0000000a110b7210 */ /* 0x000fe20007ffe0ff */
[----:B------:R-:W-:Y:S01]  /*1ee0*/  IMAD R13, R10, 0x110, R18 ;  /* 0x000001100a0d7824 */ /* 0x000fe200078e0212 */
[----:B------:R-:W-:-:S03]  /*1ef0*/  IADD3 R16, PT, PT, R45, UR6, RZ ;  /* 0x000000062d107c10 */ /* 0x000fc6000fffe0ff */
[----:B------:R-:W-:Y:S01]  /*1f00*/  IMAD R11, R11, R14, R12 ;  /* 0x0000000e0b0b7224 */ /* 0x000fe200078e020c */
[----:B------:R-:W-:-:S03]  /*1f10*/  LEA R13, R6, R13, 0x2 ;  /* 0x0000000d060d7211 */ /* 0x000fc600078e10ff */
[----:B------:R-:W-:-:S05]  /*1f20*/  IMAD.WIDE R8, R11, 0x4, R8 ;  /* 0x000000040b087825 */ /* 0x000fca00078e0208 */
[----:B------:R-:W-:Y:S01]  /*1f30*/  @!PT LDS RZ, [RZ] ;  /* 0x00000000fffff984 */ /* 0x000fe20000000800 */
[----:B------:R-:W-:Y:S01]  /*1f40*/  @!PT LDS RZ, [RZ] ;  /* 0x00000000fffff984 */ /* 0x000fe20000000800 */
[----:B------:R-:W-:Y:S01]  /*1f50*/  @!PT LDS RZ, [RZ] ;  /* 0x00000000fffff984 */ /* 0x000fe20000000800 */
[----:B------:R3:W-:Y:S02]  /*1f60*/  LDGSTS.E.128 [R13], desc[UR14][R8.64] ;  /* 0x00000000080d7fae */ /* 0x0007e4000b9a180e */
.L_x_22:
[----:B------:R-:W-:Y:S05]  /*1f70*/  BSYNC.RECONVERGENT B1 ;  /* 0x0000000000017941 */ /* 0x000fea0003800200 */
.L_x_21:
[----:B------:R-:W-:Y:S05]  /*1f80*/  @!P1 BRA `(.L_x_15) ;  /* 0x0000000000e89947 */ /* 0x000fea0003800000 */
.L_x_23:
[C---:B---34-:R-:W-:Y:S02]  /*1f90*/  SHF.L.U32 R8, R16.reuse, 0x2, RZ ;  /* 0x0000000210087819 */ /* 0x058fe400000006ff */
[----:B------:R-:W-:Y:S02]  /*1fa0*/  SHF.R.U32.HI R9, RZ, 0x4, R16 ;  /* 0x00000004ff097819 */ /* 0x000fe40000011610 */
[----:B-12---:R-:W-:Y:S02]  /*1fb0*/  IADD3 R11, PT, PT, R16, UR6, RZ ;  /* 0x00000006100b7c10 */ /* 0x006fe4000fffe0ff */
[----:B------:R-:W-:Y:S01]  /*1fc0*/  LOP3.LUT R8, R8, 0x3c, RZ, 0xc0, !PT ;  /* 0x0000003c08087812 */ /* 0x000fe200078ec0ff */
[----:B------:R-:W-:Y:S01]  /*1fd0*/  IMAD R19, R9, 0x110, R18 ;  /* 0x0000011009137824 */ /* 0x000fe200078e0212 */
[----:B------:R-:W-:Y:S02]  /*1fe0*/  SHF.L.U32 R10, R16, 0x4, RZ ;  /* 0x00000004100a7819 */ /* 0x000fe400000006ff */
[----:B------:R-:W-:-:S02]  /*1ff0*/  IADD3 R15, PT, PT, R17, R9, RZ ;  /* 0x00000009110f7210 */ /* 0x000fc40007ffe0ff */
[----:B------:R-:W-:Y:S02]  /*2000*/  SHF.L.U32 R9, R11, 0x4, RZ ;  /* 0x000000040b097819 */ /* 0x000fe400000006ff */
[----:B------:R-:W-:Y:S02]  /*2010*/  IADD3 R8, PT, PT, R8, UR7, RZ ;  /* 0x0000000708087c10 */ /* 0x000fe4000fffe0ff */
[----:B------:R-:W-:Y:S02]  /*2020*/  LOP3.LUT R10, R10, 0xf0, RZ, 0xc0, !PT ;  /* 0x000000f00a0a7812 */ /* 0x000fe400078ec0ff */
[----:B------:R-:W-:Y:S01]  /*2030*/  LOP3.LUT R14, R9, 0xf0, RZ, 0xc0, !PT ;  /* 0x000000f0090e7812 */ /* 0x000fe200078ec0ff */
[----:B------:R-:W-:Y:S01]  /*2040*/  IMAD R15, R15, UR13, R8 ;  /* 0x0000000d0f0f7c24 */ /* 0x000fe2000f8e0208 */
[----:B------:R-:W-:Y:S01]  /*2050*/  IADD3 R19, PT, PT, R19, R10, RZ ;  /* 0x0000000a13137210 */ /* 0x000fe20007ffe0ff */
[----:B------:R-:W1:Y:S01]  /*2060*/  LDC.64 R8, c[0x0][0x388] ;  /* 0x0000e200ff087b82 */ /* 0x000e620000000a00 */
[----:B------:R-:W-:-:S02]  /*2070*/  SHF.R.U32.HI R12, RZ, 0x4, R11 ;  /* 0x00000004ff0c7819 */ /* 0x000fc4000001160b */
[C---:B------:R-:W-:Y:S02]  /*2080*/  SHF.L.U32 R10, R11.reuse, 0x2, RZ ;  /* 0x000000020b0a7819 */ /* 0x040fe400000006ff */
[----:B------:R-:W-:Y:S01]  /*2090*/  IADD3 R11, PT, PT, R11, UR6, RZ ;  /* 0x000000060b0b7c10 */ /* 0x000fe2000fffe0ff */
[----:B------:R-:W-:Y:S01]  /*20a0*/  IMAD R21, R12, 0x110, R18 ;  /* 0x000001100c157824 */ /* 0x000fe200078e0212 */
[----:B------:R-:W-:Y:S02]  /*20b0*/  LOP3.LUT R10, R10, 0x3c, RZ, 0xc0, !PT ;  /* 0x0000003c0a0a7812 */ /* 0x000fe400078ec0ff */
[C---:B------:R-:W-:Y:S02]  /*20c0*/  SHF.L.U32 R20, R11.reuse, 0x4, RZ ;  /* 0x000000040b147819 */ /* 0x040fe400000006ff */
[C---:B------:R-:W-:Y:S02]  /*20d0*/  IADD3 R16, PT, PT, R11.reuse, UR6, RZ ;  /* 0x000000060b107c10 */ /* 0x040fe4000fffe0ff */
[----:B------:R-:W-:-:S02]  /*20e0*/  SHF.L.U32 R13, R11, 0x2, RZ ;  /* 0x000000020b0d7819 */ /* 0x000fc400000006ff */
[----:B------:R-:W-:Y:S02]  /*20f0*/  LOP3.LUT R23, R20, 0xf0, RZ, 0xc0, !PT ;  /* 0x000000f014177812 */ /* 0x000fe400078ec0ff */
[----:B------:R-:W-:Y:S02]  /*2100*/  IADD3 R21, PT, PT, R21, R14, RZ ;  /* 0x0000000e15157210 */ /* 0x000fe40007ffe0ff */
[----:B------:R-:W-:Y:S02]  /*2110*/  SHF.L.U32 R20, R16, 0x2, RZ ;  /* 0x0000000210147819 */ /* 0x000fe400000006ff */
[----:B------:R-:W-:Y:S02]  /*2120*/  SHF.R.U32.HI R14, RZ, 0x4, R11 ;  /* 0x00000004ff0e7819 */ /* 0x000fe4000001160b */
[----:B------:R-:W-:Y:S02]  /*2130*/  LOP3.LUT R13, R13, 0x3c, RZ, 0xc0, !PT ;  /* 0x0000003c0d0d7812 */ /* 0x000fe400078ec0ff */
[----:B------:R-:W-:-:S02]  /*2140*/  IADD3 R11, PT, PT, R10, UR7, RZ ;  /* 0x000000070a0b7c10 */ /* 0x000fc4000fffe0ff */
[----:B------:R-:W-:Y:S02]  /*2150*/  SHF.R.U32.HI R22, RZ, 0x4, R16 ;  /* 0x00000004ff167819 */ /* 0x000fe40000011610 */
[----:B------:R-:W-:Y:S02]  /*2160*/  LOP3.LUT R20, R20, 0x3c, RZ, 0xc0, !PT ;  /* 0x0000003c14147812 */ /* 0x000fe400078ec0ff */
[C---:B------:R-:W-:Y:S01]  /*2170*/  IADD3 R10, PT, PT, R17.reuse, R14, RZ ;  /* 0x0000000e110a7210 */ /* 0x040fe20007ffe0ff */
[--C-:B------:R-:W-:Y:S01]  /*2180*/  IMAD R14, R14, 0x110, R18.reuse ;  /* 0x000001100e0e7824 */ /* 0x100fe200078e0212 */
[----:B------:R-:W-:Y:S02]  /*2190*/  IADD3 R12, PT, PT, R17, R12, RZ ;  /* 0x0000000c110c7210 */ /* 0x000fe40007ffe0ff */
[----:B------:R-:W-:Y:S02]  /*21a0*/  SHF.L.U32 R31, R16, 0x4, RZ ;  /* 0x00000004101f7819 */ /* 0x000fe400000006ff */
[----:B------:R-:W-:Y:S01]  /*21b0*/  IADD3 R13, PT, PT, R13, UR7, RZ ;  /* 0x000000070d0d7c10 */ /* 0x000fe2000fffe0ff */
[----:B------:R-:W-:Y:S01]  /*21c0*/  IMAD R11, R12, UR13, R11 ;  /* 0x0000000d0c0b7c24 */ /* 0x000fe2000f8e020b */
[----:B------:R-:W-:Y:S01]  /*21d0*/  IADD3 R32, PT, PT, R17, R22, RZ ;  /* 0x0000001611207210 */ /* 0x000fe20007ffe0ff */
[----:B------:R-:W-:Y:S01]  /*21e0*/  IMAD R22, R22, 0x110, R18 ;  /* 0x0000011016167824 */ /* 0x000fe200078e0212 */
[----:B------:R-:W-:-:S02]  /*21f0*/  IADD3 R33, PT, PT, R20, UR7, RZ ;  /* 0x0000000714217c10 */ /* 0x000fc4000fffe0ff */
[----:B------:R-:W-:Y:S02]  /*2200*/  LOP3.LUT R35, R31, 0xf0, RZ, 0xc0, !PT ;  /* 0x000000f01f237812 */ /* 0x000fe400078ec0ff */
[----:B------:R-:W-:Y:S01]  /*2210*/  IADD3 R31, PT, PT, R14, R23, RZ ;  /* 0x000000170e1f7210 */ /* 0x000fe20007ffe0ff */
[----:B------:R-:W-:Y:S01]  /*2220*/  IMAD R23, R10, UR13, R13 ;  /* 0x0000000d0a177c24 */ /* 0x000fe2000f8e020d */
[----:B------:R-:W-:Y:S01]  /*2230*/  IADD3 R35, PT, PT, R22, R35, RZ ;  /* 0x0000002316237210 */ /* 0x000fe20007ffe0ff */
[----:B------:R-:W-:Y:S01]  /*2240*/  IMAD R33, R32, UR13, R33 ;  /* 0x0000000d20217c24 */ /* 0x000fe2000f8e0221 */
[----:B------:R-:W-:Y:S01]  /*2250*/  IADD3 R16, PT, PT, R16, UR6, RZ ;  /* 0x0000000610107c10 */ /* 0x000fe2000fffe0ff */
[----:B-1----:R-:W-:-:S03]  /*2260*/  IMAD.WIDE R14, R15, 0x4, R8 ;  /* 0x000000040f0e7825 */ /* 0x002fc600078e0208 */
[----:B------:R-:W-:Y:S01]  /*2270*/  ISETP.GE.U32.AND P0, PT, R16, 0x200, PT ;  /* 0x000002001000780c */ /* 0x000fe20003f06070 */
[--C-:B------:R-:W-:Y:S01]  /*2280*/  IMAD.WIDE R12, R11, 0x4, R8.reuse ;  /* 0x000000040b0c7825 */ /* 0x100fe200078e0208 */
[----:B------:R-:W-:Y:S01]  /*2290*/  @!PT LDS RZ, [RZ] ;  /* 0x00000000fffff984 */ /* 0x000fe20000000800 */
[----:B------:R-:W-:Y:S01]  /*22a0*/  @!PT LDS RZ, [RZ] ;  /* 0x00000000fffff984 */ /* 0x000fe20000000800 */
[----:B------:R-:W-:Y:S01]  /*22b0*/  @!PT LDS RZ, [RZ] ;  /* 0x00000000fffff984 */ /* 0x000fe20000000800 */
[----:B------:R4:W-:Y:S03]  /*22c0*/  LDGSTS.E.128 [R19], desc[UR14][R14.64] ;  /* 0x000000000e137fae */ /* 0x0009e6000b9a180e */
[--C-:B------:R-:W-:Y:S01]  /*22d0*/  IMAD.WIDE R10, R23, 0x4, R8.reuse ;  /* 0x00000004170a7825 */ /* 0x100fe200078e0208 */
[----:B------:R4:W-:Y:S03]  /*22e0*/  LDGSTS.E.128 [R21], desc[UR14][R12.64] ;  /* 0x000000000c157fae */ /* 0x0009e6000b9a180e */
[----:B------:R-:W-:Y:S01]  /*22f0*/  IMAD.WIDE R8, R33, 0x4, R8 ;  /* 0x0000000421087825 */ /* 0x000fe200078e0208 */
[----:B------:R4:W-:Y:S04]  /*2300*/  LDGSTS.E.128 [R31], desc[UR14][R10.64] ;  /* 0x000000000a1f7fae */ /* 0x0009e8000b9a180e */
[----:B------:R4:W-:Y:S01]  /*2310*/  LDGSTS.E.128 [R35], desc[UR14][R8.64] ;  /* 0x0000000008237fae */ /* 0x0009e2000b9a180e */
[----:B------:R-:W-:Y:S05]  /*2320*/  @!P0 BRA `(.L_x_23) ;  /* 0xfffffffc00188947 */ /* 0x000fea000383ffff */
.L_x_15:
[----:B-123--:R-:W-:Y:S05]  /*2330*/  BSYNC.RECONVERGENT B0 ;  /* 0x0000000000007941 */ /* 0x00efea0003800200 */
.L_x_14:
[----:B------:R-:W0:Y:S02]  /*2340*/  LDGDEPBAR ;  /* 0x00000000000079af */ /* 0x000e240000000000 */
.L_x_13:
[----:B------:R-:W1:Y:S01]  /*2350*/  S2UR UR9, SR_CgaCtaId ;  /* 0x00000000000979c3 */ /* 0x000e620000008800 */
[----:B------:R-:W-:Y:S02]  /*2360*/  UMOV UR8, 0x400 ;  /* 0x0000040000087882 */ /* 0x000fe40000000000 */
[----:B------:R-:W-:Y:S02]  /*2370*/  UIADD3 UR13, UPT, UPT, UR8, 0x4800, URZ ;  /* 0x00004800080d7890 */ /* 0x000fe4000fffe0ff */
[----:B-1----:R-:W-:Y:S02]  /*2380*/  ULEA UR12, UR9, UR8, 0x18 ;  /* 0x00000008090c7291 */ /* 0x002fe4000f8ec0ff */
[----:B------:R-:W-:Y:S02]  /*2390*/  ULEA UR9, UR9, UR13, 0x18 ;  /* 0x0000000d09097291 */ /* 0x000fe4000f8ec0ff */
[----:B------:R-:W-:Y:S02]  /*23a0*/  UIMAD UR8, UR5, 0x2400, UR12 ;  /* 0x00002400050878a4 */ /* 0x000fe4000f8e020c */
[----:B------:R-:W-:-:S04]  /*23b0*/  UIMAD UR9, UR5, 0x2200, UR9 ;  /* 0x00002200050978a4 */ /* 0x000fc8000f8e0209 */
[----:B------:R-:W-:Y:S02]  /*23c0*/  MOV R52, UR8 ;  /* 0x0000000800347c02 */ /* 0x000fe40008000f00 */
[----:B------:R-:W-:-:S03]  /*23d0*/  LEA R51, R0, UR9, 0x4 ;  /* 0x0000000900337c11 */ /* 0x000fc6000f8e20ff */
[----:B------:R-:W-:Y:S02]  /*23e0*/  IMAD R52, R49, 0x90, R52 ;  /* 0x0000009031347824 */ /* 0x000fe400078e0234 */
[----:B----4-:R-:W-:Y:S04]  /*23f0*/  LDS.128 R16, [R51] ;  /* 0x0000000033107984 */ /* 0x010fe80000000c00 */
[----:B------:R-:W1:Y:S04]  /*2400*/  LDS.128 R20, [R52] ;  /* 0x0000000034147984 */ /* 0x000e680000000c00 */
[----:B------:R-:W2:Y:S04]  /*2410*/  LDS.128 R36, [R52+0x90] ;  /* 0x0000900034247984 */ /* 0x000ea80000000c00 */
[----:B------:R-:W3:Y:S04]  /*2420*/  LDS.128 R8, [R52+0x120] ;  /* 0x0001200034087984 */ /* 0x000ee80000000c00 */
[----:B------:R-:W4:Y:S04]  /*2430*/  LDS.128 R32, [R52+0x1b0] ;  /* 0x0001b00034207984 */ /* 0x000f280000000c00 */
[----:B------:R-:W5:Y:S01]  /*2440*/  LDS.128 R12, [R51+0x110] ;  /* 0x00011000330c7984 */ /* 0x000f620000000c00 */
[C---:B-1----:R-:W-:Y:S01]  /*2450*/  FFMA R57, R20.reuse, R16, R57 ;  /* 0x0000001014397223 */ /* 0x042fe20000000039 */
[C---:B------:R-:W-:Y:S01]  /*2460*/  FFMA R56, R20.reuse, R17, R56 ;  /* 0x0000001114387223 */ /* 0x040fe20000000038 */
[CC--:B------:R-:W-:Y:S01]  /*2470*/  FFMA R31, R20.reuse, R18.reuse, R41 ;  /* 0x00000012141f7223 */ /* 0x0c0fe20000000029 */
[----:B------:R-:W-:Y:S01]  /*2480*/  FFMA R20, R20, R19, R42 ;  /* 0x0000001314147223 */ /* 0x000fe2000000002a */
[C---:B--2---:R-:W-:Y:S01]  /*2490*/  FFMA R58, R36.reuse, R17, R40 ;  /* 0x00000011243a7223 */ /* 0x044fe20000000028 */
[C---:B------:R-:W-:Y:S01]  /*24a0*/  FFMA R59, R36.reuse, R18, R43 ;  /* 0x00000012243b7223 */ /* 0x040fe2000000002b */
[CC--:B------:R-:W-:Y:S01]  /*24b0*/  FFMA R55, R36.reuse, R16.reuse, R55 ;  /* 0x0000001024377223 */ /* 0x0c0fe20000000037 */
[----:B------:R-:W1:Y:S01]  /*24c0*/  LDS.128 R40, [R51+0x220] ;  /* 0x0002200033287984 */ /* 0x000e620000000c00 */
[----:B------:R-:W-:Y:S01]  /*24d0*/  FFMA R36, R36, R19, R54 ;  /* 0x0000001324247223 */ /* 0x000fe20000000036 */
[C---:B---3--:R-:W-:Y:S01]  /*24e0*/  FFMA R61, R8.reuse, R16, R27 ;  /* 0x00000010083d7223 */ /* 0x048fe2000000001b */
[C---:B------:R-:W-:Y:S01]  /*24f0*/  FFMA R54, R8.reuse, R17, R24 ;  /* 0x0000001108367223 */ /* 0x040fe20000000018 */
[C---:B------:R-:W-:Y:S01]  /*2500*/  FFMA R60, R8.reuse, R18, R25 ;  /* 0x00000012083c7223 */ /* 0x040fe20000000019 */
[----:B------:R-:W-:Y:S01]  /*2510*/  FFMA R8, R8, R19, R26 ;  /* 0x0000001308087223 */ /* 0x000fe2000000001a */
[C---:B----4-:R-:W-:Y:S01]  /*2520*/  FFMA R53, R32.reuse, R16, R53 ;  /* 0x0000001020357223 */ /* 0x050fe20000000035 */
[C---:B------:R-:W-:Y:S01]  /*2530*/  FFMA R28, R32.reuse, R17, R28 ;  /* 0x00000011201c7223 */ /* 0x040fe2000000001c */
[C---:B------:R-:W-:Y:S01]  /*2540*/  FFMA R29, R32.reuse, R18, R29 ;  /* 0x00000012201d7223 */ /* 0x040fe2000000001d */
[----:B------:R-:W-:Y:S01]  /*2550*/  FFMA R30, R32, R19, R30 ;  /* 0x00000013201e7223 */ /* 0x000fe2000000001e */
[C---:B-----5:R-:W-:Y:S01]  /*2560*/  FFMA R57, R12.reuse, R21, R57 ;  /* 0x000000150c397223 */ /* 0x060fe20000000039 */
[C---:B------:R-:W-:Y:S01]  /*2570*/  FFMA R17, R21.reuse, R13, R56 ;  /* 0x0000000d15117223 */ /* 0x040fe20000000038 */
[CC--:B------:R-:W-:Y:S01]  /*2580*/  FFMA R31, R21.reuse, R14.reuse, R31 ;  /* 0x0000000e151f7223 */ /* 0x0c0fe2000000001f */
[----:B------:R-:W-:Y:S01]  /*2590*/  FFMA R20, R21, R15, R20 ;  /* 0x0000000f15147223 */ /* 0x000fe20000000014 */
[----:B------:R-:W2:Y:S01]  /*25a0*/  LDS.128 R24, [R51+0x330] ;  /* 0x0003300033187984 */ /* 0x000ea20000000c00 */
[C---:B------:R-:W-:Y:S01]  /*25b0*/  FFMA R55, R12.reuse, R37, R55 ;  /* 0x000000250c377223 */ /* 0x040fe20000000037 */
[C---:B------:R-:W-:Y:S01]  /*25c0*/  FFMA R19, R37.reuse, R13, R58 ;  /* 0x0000000d25137223 */ /* 0x040fe2000000003a */
[CC--:B------:R-:W-:Y:S01]  /*25d0*/  FFMA R59, R37.reuse, R14.reuse, R59 ;  /* 0x0000000e253b7223 */ /* 0x0c0fe2000000003b */
[----:B------:R-:W-:Y:S01]  /*25e0*/  FFMA R36, R37, R15, R36 ;  /* 0x0000000f25247223 */ /* 0x000fe20000000024 */
[C---:B------:R-:W-:Y:S01]  /*25f0*/  FFMA R61, R12.reuse, R9, R61 ;  /* 0x000000090c3d7223 */ /* 0x040fe2000000003d */
[C---:B------:R-:W-:Y:S01]  /*2600*/  FFMA R21, R9.reuse, R13, R54 ;  /* 0x0000000d09157223 */ /* 0x040fe20000000036 */
[CC--:B------:R-:W-:Y:S01]  /*2610*/  FFMA R37, R9.reuse, R14.reuse, R60 ;  /* 0x0000000e09257223 */ /* 0x0c0fe2000000003c */
[----:B------:R-:W-:Y:S01]  /*2620*/  FFMA R8, R9, R15, R8 ;  /* 0x0000000f09087223 */ /* 0x000fe20000000008 */
[----:B------:R-:W-:Y:S01]  /*2630*/  FFMA R53, R12, R33, R53 ;  /* 0x000000210c357223 */ /* 0x000fe20000000035 */
[C---:B------:R-:W-:Y:S01]  /*2640*/  FFMA R13, R33.reuse, R13, R28 ;  /* 0x0000000d210d7223 */ /* 0x040fe2000000001c */
[C---:B------:R-:W-:Y:S01]  /*2650*/  FFMA R9, R33.reuse, R14, R29 ;  /* 0x0000000e21097223 */ /* 0x040fe2000000001d */
[----:B------:R-:W-:Y:S01]  /*2660*/  FFMA R32, R33, R15, R30 ;  /* 0x0000000f21207223 */ /* 0x000fe2000000001e */
[----:B-1----:R-:W-:Y:S01]  /*2670*/  FFMA R57, R40, R22, R57 ;  /* 0x0000001628397223 */ /* 0x002fe20000000039 */
[C---:B------:R-:W-:Y:S01]  /*2680*/  FFMA R54, R22.reuse, R41, R17 ;  /* 0x0000002916367223 */ /* 0x040fe20000000011 */
[C---:B------:R-:W-:Y:S01]  /*2690*/  FFMA R33, R22.reuse, R42, R31 ;  /* 0x0000002a16217223 */ /* 0x040fe2000000001f */
[----:B------:R-:W-:Y:S01]  /*26a0*/  FFMA R20, R22, R43, R20 ;  /* 0x0000002b16147223 */ /* 0x000fe20000000014 */
[----:B------:R-:W-:Y:S01]  /*26b0*/  FFMA R55, R40, R38, R55 ;  /* 0x0000002628377223 */ /* 0x000fe20000000037 */
        /* <DEDUP_REMOVED lines=8> */
[----:B------:R-:W-:Y:S01]  /*2740*/  LDS.128 R16, [R51+0x440] ;  /* 0x0004400033107984 */ /* 0x000fe20000000c00 */
[----:B------:R-:W-:Y:S01]  /*2750*/  FFMA R53, R40, R34, R53 ;  /* 0x0000002228357223 */ /* 0x000fe20000000035 */
[C---:B------:R-:W-:Y:S01]  /*2760*/  FFMA R9, R34.reuse, R42, R9 ;  /* 0x0000002a22097223 */ /* 0x040fe20000000009 */
[----:B------:R-:W-:Y:S01]  /*2770*/  FFMA R32, R34, R43, R32 ;  /* 0x0000002b22207223 */ /* 0x000fe20000000020 */
[----:B------:R-:W1:Y:S01]  /*2780*/  LDS.128 R12, [R52+0xa0] ;  /* 0x0000a000340c7984 */ /* 0x000e620000000c00 */
[C---:B--2---:R-:W-:Y:S01]  /*2790*/  FFMA R55, R24.reuse, R39, R55 ;  /* 0x0000002718377223 */ /* 0x044fe20000000037 */
[C---:B------:R-:W-:Y:S01]  /*27a0*/  FFMA R40, R39.reuse, R25, R22 ;  /* 0x0000001927287223 */ /* 0x040fe20000000016 */
[CC--:B------:R-:W-:Y:S01]  /*27b0*/  FFMA R59, R39.reuse, R26.reuse, R59 ;  /* 0x0000001a273b7223 */ /* 0x0c0fe2000000003b */
[----:B------:R-:W-:Y:S01]  /*27c0*/  FFMA R42, R39, R27, R38 ;  /* 0x0000001b272a7223 */ /* 0x000fe20000000026 */
[C---:B------:R-:W-:Y:S01]  /*27d0*/  FFMA R56, R11.reuse, R25, R36 ;  /* 0x000000190b387223 */ /* 0x040fe20000000024 */
[-C--:B------:R-:W-:Y:S01]  /*27e0*/  FFMA R58, R11, R26.reuse, R37 ;  /* 0x0000001a0b3a7223 */ /* 0x080fe20000000025 */
[----:B------:R-:W2:Y:S01]  /*27f0*/  LDS.128 R28, [R52+0x10] ;  /* 0x00001000341c7984 */ /* 0x000ea20000000c00 */
[C---:B------:R-:W-:Y:S01]  /*2800*/  FFMA R57, R24.reuse, R23, R57 ;  /* 0x0000001718397223 */ /* 0x040fe20000000039 */
[C---:B------:R-:W-:Y:S01]  /*2810*/  FFMA R54, R23.reuse, R25, R54 ;  /* 0x0000001917367223 */ /* 0x040fe20000000036 */
[CC--:B------:R-:W-:Y:S01]  /*2820*/  FFMA R33, R23.reuse, R26.reuse, R33 ;  /* 0x0000001a17217223 */ /* 0x0c0fe20000000021 */
[----:B------:R-:W-:Y:S01]  /*2830*/  FFMA R34, R23, R27, R20 ;  /* 0x0000001b17227223 */ /* 0x000fe20000000014 */
[----:B------:R-:W3:Y:S01]  /*2840*/  LDS.128 R36, [R52+0x1c0] ;  /* 0x0001c00034247984 */ /* 0x000ee20000000c00 */
[C---:B------:R-:W-:Y:S01]  /*2850*/  FFMA R61, R24.reuse, R11, R61 ;  /* 0x0000000b183d7223 */ /* 0x040fe2000000003d */
[----:B------:R-:W-:Y:S01]  /*2860*/  FFMA R53, R24, R35, R53 ;  /* 0x0000002318357223 */ /* 0x000fe20000000035 */
[----:B------:R-:W-:Y:S01]  /*2870*/  FFMA R24, R35, R25, R10 ;  /* 0x0000001923187223 */ /* 0x000fe2000000000a */
[----:B------:R-:W4:Y:S01]  /*2880*/  LDS.128 R20, [R52+0x130] ;  /* 0x0001300034147984 */ /* 0x000f220000000c00 */
[-C--:B------:R-:W-:Y:S01]  /*2890*/  FFMA R60, R11, R27.reuse, R8 ;  /* 0x0000001b0b3c7223 */ /* 0x080fe20000000008 */
[C---:B------:R-:W-:Y:S01]  /*28a0*/  FFMA R25, R35.reuse, R26, R9 ;  /* 0x0000001a23197223 */ /* 0x040fe20000000009 */
[----:B------:R-:W-:Y:S01]  /*28b0*/  FFMA R32, R35, R27, R32 ;  /* 0x0000001b23207223 */ /* 0x000fe20000000020 */
[----:B------:R-:W5:Y:S01]  /*28c0*/  LDS.128 R8, [R51+0x550] ;  /* 0x0005500033087984 */ /* 0x000f620000000c00 */
[C---:B-1----:R-:W-:Y:S01]  /*28d0*/  FFMA R55, R12.reuse, R16, R55 ;  /* 0x000000100c377223 */ /* 0x042fe20000000037 */
[C---:B------:R-:W-:Y:S01]  /*28e0*/  FFMA R26, R12.reuse, R17, R40 ;  /* 0x000000110c1a7223 */ /* 0x040fe20000000028 */
[C---:B------:R-:W-:Y:S01]  /*28f0*/  FFMA R59, R12.reuse, R18, R59 ;  /* 0x000000120c3b7223 */ /* 0x040fe2000000003b */
[----:B------:R-:W-:-:S02]  /*2900*/  FFMA R12, R12, R19, R42 ;  /* 0x000000130c0c7223 */ /* 0x000fc4000000002a */
[----:B------:R-:W1:Y:S01]  /*2910*/  LDS.128 R40, [R51+0x660] ;  /* 0x0006600033287984 */ /* 0x000e620000000c00 */
[C---:B--2---:R-:W-:Y:S01]  /*2920*/  FFMA R57, R28.reuse, R16, R57 ;  /* 0x000000101c397223 */ /* 0x044fe20000000039 */
[C---:B------:R-:W-:Y:S01]  /*2930*/  FFMA R54, R28.reuse, R17, R54 ;  /* 0x000000111c367223 */ /* 0x040fe20000000036 */
[C---:B------:R-:W-:Y:S01]  /*2940*/  FFMA R27, R28.reuse, R18, R33 ;  /* 0x000000121c1b7223 */ /* 0x040fe20000000021 */
        /* <DEDUP_REMOVED lines=9> */
[----:B------:R-:W2:Y:S01]  /*29e0*/  LDS.128 R32, [R51+0x770] ;  /* 0x0007700033207984 */ /* 0x000ea20000000c00 */
[C---:B-----5:R-:W-:Y:S01]  /*29f0*/  FFMA R55, R8.reuse, R13, R55 ;  /* 0x0000000d08377223 */ /* 0x060fe20000000037 */
[C---:B------:R-:W-:Y:S01]  /*2a00*/  FFMA R19, R13.reuse, R9, R26 ;  /* 0x000000090d137223 */ /* 0x040fe2000000001a */
[CC--:B------:R-:W-:Y:S01]  /*2a10*/  FFMA R59, R13.reuse, R10.reuse, R59 ;  /* 0x0000000a0d3b7223 */ /* 0x0c0fe2000000003b */
[----:B------:R-:W-:Y:S01]  /*2a20*/  FFMA R12, R13, R11, R12 ;  /* 0x0000000b0d0c7223 */ /* 0x000fe2000000000c */
        /* <DEDUP_REMOVED lines=9> */
[----:B------:R-:W-:Y:S01]  /*2ac0*/  FFMA R53, R8, R37, R53 ;  /* 0x0000002508357223 */ /* 0x000fe20000000035 */
[C---:B------:R-:W-:Y:S01]  /*2ad0*/  FFMA R21, R37.reuse, R10, R25 ;  /* 0x0000000a25157223 */ /* 0x040fe20000000019 */
[----:B------:R-:W-:Y:S01]  /*2ae0*/  FFMA R36, R37, R11, R36 ;  /* 0x0000000b25247223 */ /* 0x000fe20000000024 */
[----:B-1----:R-:W-:Y:S01]  /*2af0*/  FFMA R57, R40, R30, R57 ;  /* 0x0000001e28397223 */ /* 0x002fe20000000039 */
[C---:B------:R-:W-:Y:S01]  /*2b00*/  FFMA R20, R30.reuse, R41, R17 ;  /* 0x000000291e147223 */ /* 0x040fe20000000011 */
[C---:B------:R-:W-:Y:S01]  /*2b10*/  FFMA R37, R30.reuse, R42, R27 ;  /* 0x0000002a1e257223 */ /* 0x040fe2000000001b */
[----:B------:R-:W-:Y:S01]  /*2b20*/  FFMA R28, R30, R43, R28 ;  /* 0x0000002b1e1c7223 */ /* 0x000fe2000000001c */
[-C--:B------:R-:W-:Y:S01]  /*2b30*/  FFMA R30, R14, R41.reuse, R19 ;  /* 0x000000290e1e7223 */ /* 0x080fe20000000013 */
[----:B------:R-:W-:Y:S01]  /*2b40*/  FFMA R61, R40, R22, R61 ;  /* 0x00000016283d7223 */ /* 0x000fe2000000003d */
[C---:B------:R-:W-:Y:S01]  /*2b50*/  FFMA R54, R22.reuse, R41, R13 ;  /* 0x0000002916367223 */ /* 0x040fe2000000000d */
[C---:B------:R-:W-:Y:S01]  /*2b60*/  FFMA R29, R22.reuse, R42, R29 ;  /* 0x0000002a161d7223 */ /* 0x040fe2000000001d */
[----:B------:R-:W-:Y:S01]  /*2b70*/  FFMA R60, R22, R43, R60 ;  /* 0x0000002b163c7223 */ /* 0x000fe2000000003c */
[----:B------:R-:W-:Y:S01]  /*2b80*/  LDS.128 R16, [R52+0x20] ;  /* 0x0000200034107984 */ /* 0x000fe20000000c00 */
[----:B------:R-:W-:Y:S01]  /*2b90*/  FFMA R22, R38, R41, R9 ;  /* 0x0000002926167223 */ /* 0x000fe20000000009 */
[-C--:B------:R-:W-:Y:S01]  /*2ba0*/  FFMA R12, R14, R43.reuse, R12 ;  /* 0x0000002b0e0c7223 */ /* 0x080fe2000000000c */
[----:B------:R-:W-:Y:S01]  /*2bb0*/  FFMA R55, R40, R14, R55 ;  /* 0x0000000e28377223 */ /* 0x000fe20000000037 */
[----:B------:R-:W1:Y:S01]  /*2bc0*/  LDS.128 R24, [R51+0x880] ;  /* 0x0008800033187984 */ /* 0x000e620000000c00 */
[----:B------:R-:W-:Y:S01]  /*2bd0*/  FFMA R59, R14, R42, R59 ;  /* 0x0000002a0e3b7223 */ /* 0x000fe2000000003b */
[----:B------:R-:W-:Y:S01]  /*2be0*/  FFMA R53, R40, R38, R53 ;  /* 0x0000002628357223 */ /* 0x000fe20000000035 */
[C---:B------:R-:W-:Y:S01]  /*2bf0*/  FFMA R21, R38.reuse, R42, R21 ;  /* 0x0000002a26157223 */ /* 0x040fe20000000015 */
[----:B------:R-:W3:Y:S01]  /*2c00*/  LDS.128 R8, [R52+0xb0] ;  /* 0x0000b00034087984 */ /* 0x000ee20000000c00 */
[----:B------:R-:W-:Y:S01]  /*2c10*/  FFMA R36, R38, R43, R36 ;  /* 0x0000002b26247223 */ /* 0x000fe20000000024 */
[C---:B--2---:R-:W-:Y:S01]  /*2c20*/  FFMA R57, R32.reuse, R31, R57 ;  /* 0x0000001f20397223 */ /* 0x044fe20000000039 */
[C---:B------:R-:W-:Y:S01]  /*2c30*/  FFMA R38, R31.reuse, R33, R20 ;  /* 0x000000211f267223 */ /* 0x040fe20000000014 */
[CC--:B------:R-:W-:Y:S01]  /*2c40*/  FFMA R37, R31.reuse, R34.reuse, R37 ;  /* 0x000000221f257223 */ /* 0x0c0fe20000000025 */
[----:B------:R-:W-:Y:S01]  /*2c50*/  FFMA R40, R31, R35, R28 ;  /* 0x000000231f287223 */ /* 0x000fe2000000001c */
[C---:B------:R-:W-:Y:S01]  /*2c60*/  FFMA R55, R32.reuse, R15, R55 ;  /* 0x0000000f20377223 */ /* 0x040fe20000000037 */
[C---:B------:R-:W-:Y:S01]  /*2c70*/  FFMA R42, R15.reuse, R33, R30 ;  /* 0x000000210f2a7223 */ /* 0x040fe2000000001e */
[CC--:B------:R-:W-:Y:S01]  /*2c80*/  FFMA R59, R15.reuse, R34.reuse, R59 ;  /* 0x000000220f3b7223 */ /* 0x0c0fe2000000003b */
[----:B------:R-:W-:Y:S01]  /*2c90*/  FFMA R58, R15, R35, R12 ;  /* 0x000000230f3a7223 */ /* 0x000fe2000000000c */
[CC--:B------:R-:W-:Y:S01]  /*2ca0*/  FFMA R56, R23.reuse, R34.reuse, R29 ;  /* 0x0000002217387223 */ /* 0x0c0fe2000000001d */
[----:B------:R-:W2:Y:S01]  /*2cb0*/  LDS.128 R12, [R52+0x140] ;  /* 0x00014000340c7984 */ /* 0x000ea20000000c00 */
[C---:B------:R-:W-:Y:S01]  /*2cc0*/  FFMA R61, R32.reuse, R23, R61 ;  /* 0x00000017203d7223 */ /* 0x040fe2000000003d */
[----:B------:R-:W-:Y:S01]  /*2cd0*/  FFMA R53, R32, R39, R53 ;  /* 0x0000002720357223 */ /* 0x000fe20000000035 */
[-C--:B------:R-:W-:Y:S01]  /*2ce0*/  FFMA R54, R23, R33.reuse, R54 ;  /* 0x0000002117367223 */ /* 0x080fe20000000036 */
[----:B------:R-:W4:Y:S01]  /*2cf0*/  LDS.128 R28, [R52+0x1d0] ;  /* 0x0001d000341c7984 */ /* 0x000f220000000c00 */
[----:B------:R-:W-:Y:S01]  /*2d00*/  FFMA R32, R39, R33, R22 ;  /* 0x0000002127207223 */ /* 0x000fe20000000016 */
[-C--:B------:R-:W-:Y:S01]  /*2d10*/  FFMA R60, R23, R35.reuse, R60 ;  /* 0x00000023173c7223 */ /* 0x080fe2000000003c */
[C---:B------:R-:W-:Y:S01]  /*2d20*/  FFMA R33, R39.reuse, R34, R21 ;  /* 0x0000002227217223 */ /* 0x040fe20000000015 */
[----:B------:R-:W-:Y:S01]  /*2d30*/  FFMA R36, R39, R35, R36 ;  /* 0x0000002327247223 */ /* 0x000fe20000000024 */
[----:B------:R-:W5:Y:S01]  /*2d40*/  LDS.128 R20, [R51+0x990] ;  /* 0x0009900033147984 */ /* 0x000f620000000c00 */
[C---:B-1----:R-:W-:Y:S01]  /*2d50*/  FFMA R57, R16.reuse, R24, R57 ;  /* 0x0000001810397223 */ /* 0x042fe20000000039 */
[C---:B------:R-:W-:Y:S01]  /*2d60*/  FFMA R38, R16.reuse, R25, R38 ;  /* 0x0000001910267223 */ /* 0x040fe20000000026 */
[C---:B------:R-:W-:Y:S01]  /*2d70*/  FFMA R37, R16.reuse, R26, R37 ;  /* 0x0000001a10257223 */ /* 0x040fe20000000025 */
[----:B------:R-:W-:Y:S01]  /*2d80*/  FFMA R16, R16, R27, R40 ;  /* 0x0000001b10107223 */ /* 0x000fe20000000028 */
[C---:B---3--:R-:W-:Y:S01]  /*2d90*/  FFMA R34, R8.reuse, R25, R42 ;  /* 0x0000001908227223 */ /* 0x048fe2000000002a */
[C---:B------:R-:W-:Y:S01]  /*2da0*/  FFMA R55, R8.reuse, R24, R55 ;  /* 0x0000001808377223 */ /* 0x040fe20000000037 */
[----:B------:R-:W1:Y:S01]  /*2db0*/  LDS.128 R40, [R51+0xaa0] ;  /* 0x000aa00033287984 */ /* 0x000e620000000c00 */
[C---:B------:R-:W-:Y:S01]  /*2dc0*/  FFMA R59, R8.reuse, R26, R59 ;  /* 0x0000001a083b7223 */ /* 0x040fe2000000003b */
[----:B------:R-:W-:Y:S01]  /*2dd0*/  FFMA R58, R8, R27, R58 ;  /* 0x0000001b083a7223 */ /* 0x000fe2000000003a */
[C---:B--2---:R-:W-:Y:S01]  /*2de0*/  FFMA R61, R12.reuse, R24, R61 ;  /* 0x000000180c3d7223 */ /* 0x044fe2000000003d */
[C---:B------:R-:W-:Y:S01]  /*2df0*/  FFMA R54, R12.reuse, R25, R54 ;  /* 0x000000190c367223 */ /* 0x040fe20000000036 */
[C---:B------:R-:W-:Y:S01]  /*2e00*/  FFMA R35, R12.reuse, R26, R56 ;  /* 0x0000001a0c237223 */ /* 0x040fe20000000038 */
[----:B------:R-:W-:Y:S01]  /*2e10*/  FFMA R60, R12, R27, R60 ;  /* 0x0000001b0c3c7223 */ /* 0x000fe2000000003c */
[C---:B----4-:R-:W-:Y:S01]  /*2e20*/  FFMA R53, R28.reuse, R24, R53 ;  /* 0x000000181c357223 */ /* 0x050fe20000000035 */
[C---:B------:R-:W-:Y:S01]  /*2e30*/  FFMA R32, R28.reuse, R25, R32 ;  /* 0x000000191c207223 */ /* 0x040fe20000000020 */
[C---:B------:R-:W-:Y:S01]  /*2e40*/  FFMA R33, R28.reuse, R26, R33 ;  /* 0x0000001a1c217223 */ /* 0x040fe20000000021 */
[----:B------:R-:W-:-:S02]  /*2e50*/  FFMA R36, R28, R27, R36 ;  /* 0x0000001b1c247223 */ /* 0x000fc40000000024 */
[----:B------:R-:W2:Y:S01]  /*2e60*/  LDS.128 R24, [R51+0xbb0] ;  /* 0x000bb00033187984 */ /* 0x000ea20000000c00 */
[C---:B-----5:R-:W-:Y:S01]  /*2e70*/  FFMA R39, R17.reuse, R21, R38 ;  /* 0x0000001511277223 */ /* 0x060fe20000000026 */
[CC--:B------:R-:W-:Y:S01]  /*2e80*/  FFMA R37, R17.reuse, R22.reuse, R37 ;  /* 0x0000001611257223 */ /* 0x0c0fe20000000025 */
[C---:B------:R-:W-:Y:S01]  /*2e90*/  FFMA R57, R20.reuse, R17, R57 ;  /* 0x0000001114397223 */ /* 0x040fe20000000039 */
        /* <DEDUP_REMOVED lines=12> */
[----:B------:R-:W-:-:S02]  /*2f60*/  FFMA R8, R29, R23, R36 ;  /* 0x000000171d087223 */ /* 0x000fc40000000024 */
[----:B------:R-:W-:Y:S01]  /*2f70*/  LDS.128 R20, [R51+0xcc0] ;  /* 0x000cc00033147984 */ /* 0x000fe20000000c00 */
[C---:B-1----:R-:W-:Y:S01]  /*2f80*/  FFMA R12, R18.reuse, R41, R39 ;  /* 0x00000029120c7223 */ /* 0x042fe20000000027 */
[----:B------:R-:W-:Y:S01]  /*2f90*/  FFMA R29, R18, R42, R37 ;  /* 0x0000002a121d7223 */ /* 0x000fe20000000025 */
[----:B------:R-:W-:Y:S01]  /*2fa0*/  FFMA R57, R40, R18, R57 ;  /* 0x0000001228397223 */ /* 0x000fe20000000039 */
[----:B------:R-:W1:Y:S01]  /*2fb0*/  LDS.128 R36, [R52+0x30] ;  /* 0x0000300034247984 */ /* 0x000e620000000c00 */
[----:B------:R-:W-:Y:S01]  /*2fc0*/  FFMA R16, R18, R43, R16 ;  /* 0x0000002b12107223 */ /* 0x000fe20000000010 */
[-C--:B------:R-:W-:Y:S01]  /*2fd0*/  FFMA R18, R10, R41.reuse, R17 ;  /* 0x000000290a127223 */ /* 0x080fe20000000011 */
[----:B------:R-:W-:Y:S01]  /*2fe0*/  FFMA R61, R40, R14, R61 ;  /* 0x0000000e283d7223 */ /* 0x000fe2000000003d */
[C---:B------:R-:W-:Y:S01]  /*2ff0*/  FFMA R28, R14.reuse, R41, R9 ;  /* 0x000000290e1c7223 */ /* 0x040fe20000000009 */
[C---:B------:R-:W-:Y:S01]  /*3000*/  FFMA R17, R14.reuse, R42, R35 ;  /* 0x0000002a0e117223 */ /* 0x040fe20000000023 */
[----:B------:R-:W-:Y:S01]  /*3010*/  FFMA R60, R14, R43, R60 ;  /* 0x0000002b0e3c7223 */ /* 0x000fe2000000003c */
[C---:B------:R-:W-:Y:S01]  /*3020*/  FFMA R55, R40.reuse, R10, R55 ;  /* 0x0000000a28377223 */ /* 0x040fe20000000037 */
[----:B------:R-:W-:Y:S01]  /*3030*/  FFMA R53, R40, R30, R53 ;  /* 0x0000001e28357223 */ /* 0x000fe20000000035 */
[----:B------:R-:W-:Y:S01]  /*3040*/  FFMA R14, R30, R41, R32 ;  /* 0x000000291e0e7223 */ /* 0x000fe20000000020 */
[CC--:B------:R-:W-:Y:S01]  /*3050*/  FFMA R59, R10.reuse, R42.reuse, R59 ;  /* 0x0000002a0a3b7223 */ /* 0x0c0fe2000000003b */
[-C--:B------:R-:W-:Y:S01]  /*3060*/  FFMA R58, R10, R43.reuse, R58 ;  /* 0x0000002b0a3a7223 */ /* 0x080fe2000000003a */
[C---:B------:R-:W-:Y:S01]  /*3070*/  FFMA R41, R30.reuse, R42, R13 ;  /* 0x0000002a1e297223 */ /* 0x040fe2000000000d */
[----:B------:R-:W3:Y:S01]  /*3080*/  LDS.128 R32, [R52+0xc0] ;  /* 0x0000c00034207984 */ /* 0x000ee20000000c00 */
[----:B------:R-:W-:Y:S01]  /*3090*/  FFMA R30, R30, R43, R8 ;  /* 0x0000002b1e1e7223 */ /* 0x000fe20000000008 */
[C---:B--2---:R-:W-:Y:S01]  /*30a0*/  FFMA R57, R24.reuse, R19, R57 ;  /* 0x0000001318397223 */ /* 0x044fe20000000039 */
[C---:B------:R-:W-:Y:S01]  /*30b0*/  FFMA R55, R24.reuse, R11, R55 ;  /* 0x0000000b18377223 */ /* 0x040fe20000000037 */
[C---:B------:R-:W-:Y:S01]  /*30c0*/  FFMA R61, R24.reuse, R15, R61 ;  /* 0x0000000f183d7223 */ /* 0x040fe2000000003d */
[----:B------:R-:W-:Y:S01]  /*30d0*/  FFMA R53, R24, R31, R53 ;  /* 0x0000001f18357223 */ /* 0x000fe20000000035 */
[-C--:B------:R-:W-:Y:S01]  /*30e0*/  FFMA R40, R19, R25.reuse, R12 ;  /* 0x0000001913287223 */ /* 0x080fe2000000000c */
[C---:B------:R-:W-:Y:S01]  /*30f0*/  FFMA R28, R15.reuse, R25, R28 ;  /* 0x000000190f1c7223 */ /* 0x040fe2000000001c */
[CC--:B------:R-:W-:Y:S01]  /*3100*/  FFMA R56, R15.reuse, R26.reuse, R17 ;  /* 0x0000001a0f387223 */ /* 0x0c0fe20000000011 */
[----:B------:R-:W-:Y:S01]  /*3110*/  FFMA R60, R15, R27, R60 ;  /* 0x0000001b0f3c7223 */ /* 0x000fe2000000003c */
[-C--:B------:R-:W-:Y:S01]  /*3120*/  FFMA R24, R31, R25.reuse, R14 ;  /* 0x000000191f187223 */ /* 0x080fe2000000000e */
[C---:B------:R-:W-:Y:S01]  /*3130*/  FFMA R54, R11.reuse, R25, R18 ;  /* 0x000000190b367223 */ /* 0x040fe20000000012 */
[CC--:B------:R-:W-:Y:S01]  /*3140*/  FFMA R59, R11.reuse, R26.reuse, R59 ;  /* 0x0000001a0b3b7223 */ /* 0x0c0fe2000000003b */
[-C--:B------:R-:W-:Y:S01]  /*3150*/  FFMA R58, R11, R27.reuse, R58 ;  /* 0x0000001b0b3a7223 */ /* 0x080fe2000000003a */
[----:B------:R-:W2:Y:S01]  /*3160*/  LDS.128 R12, [R52+0x1e0] ;  /* 0x0001e000340c7984 */ /* 0x000ea20000000c00 */
[CC--:B------:R-:W-:Y:S01]  /*3170*/  FFMA R29, R19.reuse, R26.reuse, R29 ;  /* 0x0000001a131d7223 */ /* 0x0c0fe2000000001d */
[-C--:B------:R-:W-:Y:S01]  /*3180*/  FFMA R42, R19, R27.reuse, R16 ;  /* 0x0000001b132a7223 */ /* 0x080fe20000000010 */
[C---:B------:R-:W-:Y:S01]  /*3190*/  FFMA R25, R31.reuse, R26, R41 ;  /* 0x0000001a1f197223 */ /* 0x040fe20000000029 */
[----:B------:R-:W4:Y:S01]  /*31a0*/  LDS.128 R8, [R52+0x150] ;  /* 0x0001500034087984 */ /* 0x000f220000000c00 */
[----:B------:R-:W-:-:S03]  /*31b0*/  FFMA R30, R31, R27, R30 ;  /* 0x0000001b1f1e7223 */ /* 0x000fc6000000001e */
[----:B------:R-:W5:Y:S01]  /*31c0*/  LDS.128 R16, [R51+0xdd0] ;  /* 0x000dd00033107984 */ /* 0x000f620000000c00 */
[C---:B-1----:R-:W-:Y:S01]  /*31d0*/  FFMA R57, R36.reuse, R20, R57 ;  /* 0x0000001424397223 */ /* 0x042fe20000000039 */
[C---:B------:R-:W-:Y:S01]  /*31e0*/  FFMA R26, R36.reuse, R21, R40 ;  /* 0x00000015241a7223 */ /* 0x040fe20000000028 */
[C---:B------:R-:W-:Y:S01]  /*31f0*/  FFMA R27, R36.reuse, R22, R29 ;  /* 0x00000016241b7223 */ /* 0x040fe2000000001d */
[----:B------:R-:W-:Y:S02]  /*3200*/  FFMA R36, R36, R23, R42 ;  /* 0x0000001724247223 */ /* 0x000fe4000000002a */
[----:B------:R-:W1:Y:S01]  /*3210*/  LDS.128 R40, [R51+0xee0] ;  /* 0x000ee00033287984 */ /* 0x000e620000000c00 */
[C---:B---3--:R-:W-:Y:S01]  /*3220*/  FFMA R55, R32.reuse, R20, R55 ;  /* 0x0000001420377223 */ /* 0x048fe20000000037 */
[C---:B------:R-:W-:Y:S01]  /*3230*/  FFMA R54, R32.reuse, R21, R54 ;  /* 0x0000001520367223 */ /* 0x040fe20000000036 */
        /* <DEDUP_REMOVED lines=8> */
[----:B------:R-:W2:Y:S01]  /*32c0*/  LDS.128 R28, [R51+0xff0] ;  /* 0x000ff000331c7984 */ /* 0x000ea20000000c00 */
[C---:B------:R-:W-:Y:S01]  /*32d0*/  FFMA R56, R8.reuse, R22, R56 ;  /* 0x0000001608387223 */ /* 0x040fe20000000038 */
[----:B------:R-:W-:Y:S01]  /*32e0*/  FFMA R60, R8, R23, R60 ;  /* 0x00000017083c7223 */ /* 0x000fe2000000003c */
[CC--:B-----5:R-:W-:Y:S01]  /*32f0*/  FFMA R21, R37.reuse, R17.reuse, R26 ;  /* 0x0000001125157223 */ /* 0x0e0fe2000000001a */
[-C--:B------:R-:W-:Y:S01]  /*3300*/  FFMA R27, R37, R18.reuse, R27 ;  /* 0x00000012251b7223 */ /* 0x080fe2000000001b */
[----:B------:R-:W-:Y:S01]  /*3310*/  FFMA R23, R33, R17, R54 ;  /* 0x0000001121177223 */ /* 0x000fe20000000036 */
[C---:B------:R-:W-:Y:S01]  /*3320*/  FFMA R57, R16.reuse, R37, R57 ;  /* 0x0000002510397223 */ /* 0x040fe20000000039 */
[----:B------:R-:W-:Y:S01]  /*3330*/  FFMA R36, R37, R19, R36 ;  /* 0x0000001325247223 */ /* 0x000fe20000000024 */
        /* <DEDUP_REMOVED lines=11> */
[CC--:B-1----:R-:W-:Y:S01]  /*33f0*/  FFMA R8, R38.reuse, R41.reuse, R21 ;  /* 0x0000002926087223 */ /* 0x0c2fe20000000015 */
[----:B------:R-:W-:Y:S01]  /*3400*/  FFMA R13, R38, R42, R27 ;  /* 0x0000002a260d7223 */ /* 0x000fe2000000001b */
[----:B------:R-:W-:Y:S01]  /*3410*/  FFMA R32, R34, R41, R23 ;  /* 0x0000002922207223 */ /* 0x000fe20000000017 */
[----:B------:R-:W-:Y:S01]  /*3420*/  LDS.128 R24, [R52+0x40] ;  /* 0x0000400034187984 */ /* 0x000fe20000000c00 */
[----:B------:R-:W-:Y:S01]  /*3430*/  FFMA R57, R40, R38, R57 ;  /* 0x0000002628397223 */ /* 0x000fe20000000039 */
[----:B------:R-:W-:Y:S01]  /*3440*/  FFMA R36, R38, R43, R36 ;  /* 0x0000002b26247223 */ /* 0x000fe20000000024 */
[----:B------:R-:W-:Y:S01]  /*3450*/  FFMA R61, R40, R10, R61 ;  /* 0x0000000a283d7223 */ /* 0x000fe2000000003d */
[----:B------:R-:W1:Y:S01]  /*3460*/  LDS.128 R20, [R51+0x1100] ;  /* 0x0011000033147984 */ /* 0x000e620000000c00 */
        /* <DEDUP_REMOVED lines=9> */
[----:B------:R-:W-:Y:S01]  /*3500*/  FFMA R12, R14, R43, R12 ;  /* 0x0000002b0e0c7223 */ /* 0x000fe2000000000c */
[----:B------:R-:W3:Y:S01]  /*3510*/  LDS.128 R16, [R52+0xd0] ;  /* 0x0000d00034107984 */ /* 0x000ee20000000c00 */
        /* <DEDUP_REMOVED lines=8> */
[C---:B------:R-:W-:Y:S01]  /*35a0*/  FFMA R54, R11.reuse, R29, R38 ;  /* 0x0000001d0b367223 */ /* 0x040fe20000000026 */
[CC--:B------:R-:W-:Y:S01]  /*35b0*/  FFMA R43, R11.reuse, R30.reuse, R37 ;  /* 0x0000001e0b2b7223 */ /* 0x0c0fe20000000025 */
[----:B------:R-:W-:Y:S01]  /*35c0*/  FFMA R60, R11, R31, R60 ;  /* 0x0000001f0b3c7223 */ /* 0x000fe2000000003c */
[----:B------:R-:W-:Y:S01]  /*35d0*/  FFMA R28, R15, R29, R10 ;  /* 0x0000001d0f1c7223 */ /* 0x000fe2000000000a */
        /* <DEDUP_REMOVED lines=25> */
[----:B------:R-:W2:Y:S01]  /*3770*/  LDS.128 R20, [R51+0x1430] ;  /* 0x0014300033147984 */ /* 0x000ea20000000c00 */
        /* <DEDUP_REMOVED lines=25> */
[-C--:B------:R-:W-:Y:S01]  /*3910*/  FFMA R18, R34, R13.reuse, R17 ;  /* 0x0000000d22127223 */ /* 0x080fe20000000011 */
[----:B------:R-:W-:Y:S01]  /*3920*/  FFMA R61, R12, R34, R61 ;  /* 0x000000220c3d7223 */ /* 0x000fe2000000003d */
[----:B------:R-:W-:Y:S01]  /*3930*/  FFMA R25, R34, R14, R25 ;  /* 0x0000000e22197223 */ /* 0x000fe20000000019 */
[----:B------:R-:W-:Y:S01]  /*3940*/  FFMA R53, R12, R10, R53 ;  /* 0x0000000a0c357223 */ /* 0x000fe20000000035 */
[----:B------:R-:W-:Y:S01]  /*3950*/  FFMA R24, R10, R13, R37 ;  /* 0x0000000d0a187223 */ /* 0x000fe20000000025 */
[-C--:B------:R-:W-:Y:S01]  /*3960*/  FFMA R60, R34, R15.reuse, R60 ;  /* 0x0000000f223c7223 */ /* 0x080fe2000000003c */
[C---:B------:R-:W-:Y:S01]  /*3970*/  FFMA R33, R10.reuse, R14, R33 ;  /* 0x0000000e0a217223 */ /* 0x040fe20000000021 */
[----:B------:R-:W-:Y:S01]  /*3980*/  FFMA R56, R10, R15, R56 ;  /* 0x0000000f0a387223 */ /* 0x000fe20000000038 */
[----:B------:R-:W3:Y:S04]  /*3990*/  LDS.128 R36, [R52+0xe0] ;  /* 0x0000e00034247984 */ /* 0x000ee80000000c00 */
[----:B------:R-:W4:Y:S01]  /*39a0*/  LDS.128 R12, [R52+0x170] ;  /* 0x00017000340c7984 */ /* 0x000f220000000c00 */
[C---:B--2---:R-:W-:Y:S01]  /*39b0*/  FFMA R57, R20.reuse, R27, R57 ;  /* 0x0000001b14397223 */ /* 0x044fe20000000039 */
[C---:B------:R-:W-:Y:S01]  /*39c0*/  FFMA R55, R20.reuse, R19, R55 ;  /* 0x0000001314377223 */ /* 0x040fe20000000037 */
[C---:B------:R-:W-:Y:S01]  /*39d0*/  FFMA R32, R19.reuse, R21, R16 ;  /* 0x0000001513207223 */ /* 0x040fe20000000010 */
[CC--:B------:R-:W-:Y:S01]  /*39e0*/  FFMA R59, R19.reuse, R22.reuse, R59 ;  /* 0x00000016133b7223 */ /* 0x0c0fe2000000003b */
[----:B------:R-:W-:Y:S01]  /*39f0*/  FFMA R58, R19, R23, R58 ;  /* 0x00000017133a7223 */ /* 0x000fe2000000003a */
[C---:B------:R-:W-:Y:S01]  /*3a00*/  FFMA R61, R20.reuse, R35, R61 ;  /* 0x00000023143d7223 */ /* 0x040fe2000000003d */
[----:B------:R-:W-:Y:S01]  /*3a10*/  FFMA R34, R35, R21, R18 ;  /* 0x0000001523227223 */ /* 0x000fe20000000012 */
[----:B------:R-:W-:Y:S01]  /*3a20*/  FFMA R53, R20, R11, R53 ;  /* 0x0000000b14357223 */ /* 0x000fe20000000035 */
[C---:B------:R-:W-:Y:S01]  /*3a30*/  FFMA R8, R27.reuse, R21, R8 ;  /* 0x000000151b087223 */ /* 0x040fe20000000008 */
[CC--:B------:R-:W-:Y:S01]  /*3a40*/  FFMA R9, R27.reuse, R22.reuse, R9 ;  /* 0x000000161b097223 */ /* 0x0c0fe20000000009 */
[----:B------:R-:W-:Y:S01]  /*3a50*/  FFMA R10, R27, R23, R26 ;  /* 0x000000171b0a7223 */ /* 0x000fe2000000001a */
[-C--:B------:R-:W-:Y:S01]  /*3a60*/  FFMA R54, R35, R22.reuse, R25 ;  /* 0x0000001623367223 */ /* 0x080fe20000000019 */
[----:B------:R-:W-:Y:S01]  /*3a70*/  FFMA R20, R11, R21, R24 ;  /* 0x000000150b147223 */ /* 0x000fe20000000018 */
[----:B------:R-:W2:Y:S01]  /*3a80*/  LDS.128 R16, [R52+0x200] ;  /* 0x0002000034107984 */ /* 0x000ea20000000c00 */
        /* <DEDUP_REMOVED lines=17> */
[C---:B--2---:R-:W-:Y:S01]  /*3ba0*/  FFMA R12, R16.reuse, R29, R20 ;  /* 0x0000001d100c7223 */ /* 0x044fe20000000014 */
[C---:B------:R-:W-:Y:S01]  /*3bb0*/  FFMA R53, R16.reuse, R28, R53 ;  /* 0x0000001c10357223 */ /* 0x040fe20000000035 */
[C---:B------:R-:W-:Y:S01]  /*3bc0*/  FFMA R33, R16.reuse, R30, R33 ;  /* 0x0000001e10217223 */ /* 0x040fe20000000021 */
[----:B------:R-:W-:Y:S01]  /*3bd0*/  FFMA R56, R16, R31, R56 ;  /* 0x0000001f10387223 */ /* 0x000fe20000000038 */
[C---:B-----5:R-:W-:Y:S01]  /*3be0*/  FFMA R29, R41.reuse, R25, R22 ;  /* 0x00000019291d7223 */ /* 0x060fe20000000016 */
[C---:B------:R-:W-:Y:S01]  /*3bf0*/  FFMA R57, R24.reuse, R41, R57 ;  /* 0x0000002918397223 */ /* 0x040fe20000000039 */
[----:B------:R-:W2:Y:S01]  /*3c00*/  LDS.128 R20, [R51+0x1870] ;  /* 0x0018700033147984 */ /* 0x000ea20000000c00 */
        /* <DEDUP_REMOVED lines=15> */
[----:B------:R-:W-:Y:S01]  /*3d00*/  FFMA R55, R8, R38, R55 ;  /* 0x0000002608377223 */ /* 0x000fe20000000037 */
[C---:B------:R-:W-:Y:S01]  /*3d10*/  FFMA R36, R38.reuse, R9, R41 ;  /* 0x0000000926247223 */ /* 0x040fe20000000029 */
[C---:B------:R-:W-:Y:S01]  /*3d20*/  FFMA R59, R38.reuse, R10, R59 ;  /* 0x0000000a263b7223 */ /* 0x040fe2000000003b */
[----:B------:R-:W-:Y:S01]  /*3d30*/  FFMA R58, R38, R11, R58 ;  /* 0x0000000b263a7223 */ /* 0x000fe2000000003a */
[-C--:B------:R-:W-:Y:S01]  /*3d40*/  FFMA R16, R42, R9.reuse, R29 ;  /* 0x000000092a107223 */ /* 0x080fe2000000001d */
[----:B------:R-:W-:Y:S01]  /*3d50*/  LDS.128 R32, [R52+0x60] ;  /* 0x0000600034207984 */ /* 0x000fe20000000c00 */
[----:B------:R-:W-:Y:S01]  /*3d60*/  FFMA R38, R14, R9, R31 ;  /* 0x000000090e267223 */ /* 0x000fe2000000001f */
[----:B------:R-:W-:Y:S01]  /*3d70*/  FFMA R61, R8, R14, R61 ;  /* 0x0000000e083d7223 */ /* 0x000fe2000000003d */
[C---:B------:R-:W-:Y:S01]  /*3d80*/  FFMA R37, R14.reuse, R10, R37 ;  /* 0x0000000a0e257223 */ /* 0x040fe20000000025 */
[----:B------:R-:W1:Y:S01]  /*3d90*/  LDS.128 R24, [R51+0x1980] ;  /* 0x0019800033187984 */ /* 0x000e620000000c00 */
[-C--:B------:R-:W-:Y:S01]  /*3da0*/  FFMA R60, R14, R11.reuse, R60 ;  /* 0x0000000b0e3c7223 */ /* 0x080fe2000000003c */
[----:B------:R-:W-:Y:S01]  /*3db0*/  FFMA R57, R8, R42, R57 ;  /* 0x0000002a08397223 */ /* 0x000fe20000000039 */
[----:B------:R-:W-:Y:S01]  /*3dc0*/  FFMA R40, R42, R11, R40 ;  /* 0x0000000b2a287223 */ /* 0x000fe20000000028 */
[----:B------:R-:W3:Y:S01]  /*3dd0*/  LDS.128 R28, [R52+0xf0] ;  /* 0x0000f000341c7984 */ /* 0x000ee20000000c00 */
[----:B------:R-:W-:Y:S01]  /*3de0*/  FFMA R53, R8, R18, R53 ;  /* 0x0000001208357223 */ /* 0x000fe20000000035 */
[C---:B------:R-:W-:Y:S01]  /*3df0*/  FFMA R14, R18.reuse, R9, R13 ;  /* 0x00000009120e7223 */ /* 0x040fe2000000000d */
[C---:B------:R-:W-:Y:S01]  /*3e00*/  FFMA R41, R18.reuse, R10, R12 ;  /* 0x0000000a12297223 */ /* 0x040fe2000000000c */
[----:B------:R-:W-:-:S02]  /*3e10*/  FFMA R56, R18, R11, R56 ;  /* 0x0000000b12387223 */ /* 0x000fc40000000038 */
[----:B------:R-:W4:Y:S01]  /*3e20*/  LDS.128 R8, [R52+0x180] ;  /* 0x0001800034087984 */ /* 0x000f220000000c00 */
[C---:B--2---:R-:W-:Y:S01]  /*3e30*/  FFMA R57, R20.reuse, R43, R57 ;  /* 0x0000002b14397223 */ /* 0x044fe20000000039 */
[C---:B------:R-:W-:Y:S01]  /*3e40*/  FFMA R16, R43.reuse, R21, R16 ;  /* 0x000000152b107223 */ /* 0x040fe20000000010 */
[CC--:B------:R-:W-:Y:S01]  /*3e50*/  FFMA R17, R43.reuse, R22.reuse, R17 ;  /* 0x000000162b117223 */ /* 0x0c0fe20000000011 */
[----:B------:R-:W-:Y:S01]  /*3e60*/  FFMA R40, R43, R23, R40 ;  /* 0x000000172b287223 */ /* 0x000fe20000000028 */
[C---:B------:R-:W-:Y:S01]  /*3e70*/  FFMA R55, R20.reuse, R39, R55 ;  /* 0x0000002714377223 */ /* 0x040fe20000000037 */
[C---:B------:R-:W-:Y:S01]  /*3e80*/  FFMA R61, R20.reuse, R15, R61 ;  /* 0x0000000f143d7223 */ /* 0x040fe2000000003d */
[----:B------:R-:W-:Y:S01]  /*3e90*/  FFMA R53, R20, R19, R53 ;  /* 0x0000001314357223 */ /* 0x000fe20000000035 */
        /* <DEDUP_REMOVED lines=8> */
[C---:B------:R-:W-:Y:S01]  /*3f20*/  FFMA R41, R19.reuse, R22, R41 ;  /* 0x0000001613297223 */ /* 0x040fe20000000029 */
[----:B------:R-:W-:-:S02]  /*3f30*/  FFMA R56, R19, R23, R56 ;  /* 0x0000001713387223 */ /* 0x000fc40000000038 */
        /* <DEDUP_REMOVED lines=19> */
[CC--:B------:R-:W-:Y:S01]  /*4070*/  FFMA R27, R33.reuse, R38.reuse, R21 ;  /* 0x00000026211b7223 */ /* 0x0c0fe20000000015 */
[C---:B------:R-:W-:Y:S01]  /*4080*/  FFMA R57, R36.reuse, R33, R57 ;  /* 0x0000002124397223 */ /* 0x040fe20000000039 */
[----:B------:R-:W2:Y:S01]  /*4090*/  LDS.128 R20, [R51+0x1cb0] ;  /* 0x001cb00033147984 */ /* 0x000ea20000000c00 */
        /* <DEDUP_REMOVED lines=17> */
[----:B------:R-:W-:Y:S01]  /*41b0*/  LDS.128 R24, [R51+0x1dc0] ;  /* 0x001dc00033187984 */ /* 0x000fe20000000c00 */
[----:B------:R-:W-:Y:S01]  /*41c0*/  FFMA R55, R16, R30, R55 ;  /* 0x0000001e10377223 */ /* 0x000fe20000000037 */
[C---:B------:R-:W-:Y:S01]  /*41d0*/  FFMA R32, R30.reuse, R17, R32 ;  /* 0x000000111e207223 */ /* 0x040fe20000000020 */
[C---:B------:R-:W-:Y:S01]  /*41e0*/  FFMA R59, R30.reuse, R18, R59 ;  /* 0x000000121e3b7223 */ /* 0x040fe2000000003b */
[----:B------:R-:W1:Y:S01]  /*41f0*/  LDS.128 R40, [R52+0x70] ;  /* 0x0000700034287984 */ /* 0x000e620000000c00 */
[----:B------:R-:W-:Y:S01]  /*4200*/  FFMA R58, R30, R19, R58 ;  /* 0x000000131e3a7223 */ /* 0x000fe2000000003a */
[----:B------:R-:W-:Y:S01]  /*4210*/  FFMA R28, R10, R17, R29 ;  /* 0x000000110a1c7223 */ /* 0x000fe2000000001d */
[----:B------:R-:W-:Y:S01]  /*4220*/  FFMA R61, R16, R10, R61 ;  /* 0x0000000a103d7223 */ /* 0x000fe2000000003d */
[----:B------:R-:W3:Y:S01]  /*4230*/  LDS.128 R36, [R52+0x100] ;  /* 0x0001000034247984 */ /* 0x000ee20000000c00 */
[C---:B------:R-:W-:Y:S01]  /*4240*/  FFMA R33, R10.reuse, R18, R33 ;  /* 0x000000120a217223 */ /* 0x040fe20000000021 */
[----:B------:R-:W-:Y:S01]  /*4250*/  FFMA R60, R10, R19, R60 ;  /* 0x000000130a3c7223 */ /* 0x000fe2000000003c */
        /* <DEDUP_REMOVED lines=17> */
[C---:B------:R-:W-:Y:S01]  /*4370*/  FFMA R62, R15.reuse, R21, R30 ;  /* 0x000000150f3e7223 */ /* 0x040fe2000000001e */
[----:B------:R-:W-:Y:S01]  /*4380*/  FFMA R56, R15, R23, R56 ;  /* 0x000000170f387223 */ /* 0x000fe20000000038 */
[----:B------:R-:W-:Y:S01]  /*4390*/  FFMA R55, R20, R31, R55 ;  /* 0x0000001f14377223 */ /* 0x000fe20000000037 */
[C---:B------:R-:W-:Y:S01]  /*43a0*/  FFMA R59, R31.reuse, R22, R59 ;  /* 0x000000161f3b7223 */ /* 0x040fe2000000003b */
[----:B------:R-:W-:-:S02]  /*43b0*/  FFMA R58, R31, R23, R58 ;  /* 0x000000171f3a7223 */ /* 0x000fc4000000003a */
[----:B------:R-:W5:Y:S01]  /*43c0*/  LDS.128 R20, [R51+0x1fe0] ;  /* 0x001fe00033147984 */ /* 0x000f620000000c00 */
[C---:B-1----:R-:W-:Y:S01]  /*43d0*/  FFMA R29, R40.reuse, R24, R14 ;  /* 0x00000018281d7223 */ /* 0x042fe2000000000e */
[C---:B------:R-:W-:Y:S02]  /*43e0*/  FFMA R54, R40.reuse, R25, R54 ;  /* 0x0000001928367223 */ /* 0x040fe40000000036 */
[----:B------:R-:W1:Y:S01]  /*43f0*/  LDS.128 R12, [R52+0x220] ;  /* 0x00022000340c7984 */ /* 0x000e620000000c00 */
        /* <DEDUP_REMOVED lines=8> */
[CC--:B------:R-:W-:Y:S01]  /*4480*/  FFMA R57, R41.reuse, R18.reuse, R57 ;  /* 0x0000001229397223 */ /* 0x0c0fe20000000039 */
[----:B------:R-:W-:Y:S01]  /*4490*/  FFMA R34, R41, R19, R34 ;  /* 0x0000001329227223 */ /* 0x000fe20000000022 */
[C---:B------:R-:W-:Y:S01]  /*44a0*/  FFMA R41, R37.reuse, R17, R28 ;  /* 0x0000001125297223 */ /* 0x040fe2000000001c */
[----:B------:R-:W-:Y:S01]  /*44b0*/  FFMA R55, R16, R37, R55 ;  /* 0x0000002510377223 */ /* 0x000fe20000000037 */
[----:B------:R-:W3:Y:S01]  /*44c0*/  LDS.128 R28, [R51+0x20f0] ;  /* 0x0020f000331c7984 */ /* 0x000ee20000000c00 */
[C---:B------:R-:W-:Y:S01]  /*44d0*/  FFMA R59, R37.reuse, R18, R59 ;  /* 0x00000012253b7223 */ /* 0x040fe2000000003b */
[----:B------:R-:W-:Y:S01]  /*44e0*/  FFMA R58, R37, R19, R58 ;  /* 0x00000013253a7223 */ /* 0x000fe2000000003a */
[C---:B--2---:R-:W-:Y:S01]  /*44f0*/  FFMA R61, R8.reuse, R24, R61 ;  /* 0x00000018083d7223 */ /* 0x044fe2000000003d */
[C---:B------:R-:W-:Y:S01]  /*4500*/  FFMA R32, R8.reuse, R25, R32 ;  /* 0x0000001908207223 */ /* 0x040fe20000000020 */
[C---:B------:R-:W-:Y:S01]  /*4510*/  FFMA R67, R8.reuse, R26, R33 ;  /* 0x0000001a08437223 */ /* 0x040fe20000000021 */
[----:B------:R-:W-:Y:S01]  /*4520*/  FFMA R8, R8, R27, R60 ;  /* 0x0000001b08087223 */ /* 0x000fe2000000003c */
[----:B------:R-:W-:Y:S01]  /*4530*/  FFMA R33, R16, R9, R61 ;  /* 0x0000000910217223 */ /* 0x000fe2000000003d */
[C---:B------:R-:W-:Y:S01]  /*4540*/  FFMA R37, R9.reuse, R17, R32 ;  /* 0x0000001109257223 */ /* 0x040fe20000000020 */
[C---:B------:R-:W-:Y:S01]  /*4550*/  FFMA R61, R9.reuse, R18, R67 ;  /* 0x00000012093d7223 */ /* 0x040fe20000000043 */
[----:B------:R-:W-:Y:S01]  /*4560*/  FFMA R8, R9, R19, R8 ;  /* 0x0000001309087223 */ /* 0x000fe20000000008 */
[C---:B-----5:R-:W-:Y:S01]  /*4570*/  FFMA R35, R20.reuse, R42, R35 ;  /* 0x0000002a14237223 */ /* 0x060fe20000000023 */
[C---:B------:R-:W-:Y:S01]  /*4580*/  FFMA R55, R20.reuse, R38, R55 ;  /* 0x0000002614377223 */ /* 0x040fe20000000037 */
[----:B------:R-:W-:Y:S01]  /*4590*/  FFMA R33, R20, R10, R33 ;  /* 0x0000000a14217223 */ /* 0x000fe20000000021 */
[C---:B------:R-:W-:Y:S01]  /*45a0*/  FFMA R61, R10.reuse, R22, R61 ;  /* 0x000000160a3d7223 */ /* 0x040fe2000000003d */
[-C--:B------:R-:W-:Y:S01]  /*45b0*/  FFMA R8, R10, R23.reuse, R8 ;  /* 0x000000170a087223 */ /* 0x080fe20000000008 */
[----:B------:R-:W-:Y:S01]  /*45c0*/  FFMA R34, R42, R23, R34 ;  /* 0x000000172a227223 */ /* 0x000fe20000000022 */
[C---:B-1----:R-:W-:Y:S01]  /*45d0*/  FFMA R9, R12.reuse, R24, R53 ;  /* 0x000000180c097223 */ /* 0x042fe20000000035 */
[C---:B------:R-:W-:Y:S01]  /*45e0*/  FFMA R62, R12.reuse, R25, R62 ;  /* 0x000000190c3e7223 */ /* 0x040fe2000000003e */
[C---:B------:R-:W-:Y:S01]  /*45f0*/  FFMA R25, R12.reuse, R26, R63 ;  /* 0x0000001a0c197223 */ /* 0x040fe2000000003f */
[----:B------:R-:W-:Y:S01]  /*4600*/  FFMA R56, R12, R27, R56 ;  /* 0x0000001b0c387223 */ /* 0x000fe20000000038 */
[----:B------:R-:W-:Y:S01]  /*4610*/  FFMA R9, R16, R13, R9 ;  /* 0x0000000d10097223 */ /* 0x000fe20000000009 */
[C---:B------:R-:W-:Y:S01]  /*4620*/  FFMA R17, R13.reuse, R17, R62 ;  /* 0x000000110d117223 */ /* 0x040fe2000000003e */
[C---:B------:R-:W-:Y:S01]  /*4630*/  FFMA R25, R13.reuse, R18, R25 ;  /* 0x000000120d197223 */ /* 0x040fe20000000019 */
[----:B------:R-:W-:Y:S01]  /*4640*/  FFMA R56, R13, R19, R56 ;  /* 0x000000130d387223 */ /* 0x000fe20000000038 */
[-C--:B------:R-:W-:Y:S01]  /*4650*/  FFMA R24, R10, R21.reuse, R37 ;  /* 0x000000150a187223 */ /* 0x080fe20000000025 */
[----:B------:R-:W-:Y:S01]  /*4660*/  FFMA R9, R20, R14, R9 ;  /* 0x0000000e14097223 */ /* 0x000fe20000000009 */
[CC--:B------:R-:W-:Y:S01]  /*4670*/  FFMA R12, R42.reuse, R21.reuse, R65 ;  /* 0x000000152a0c7223 */ /* 0x0c0fe20000000041 */
[-C--:B------:R-:W-:Y:S01]  /*4680*/  FFMA R13, R42, R22.reuse, R57 ;  /* 0x000000162a0d7223 */ /* 0x080fe20000000039 */
[-C--:B------:R-:W-:Y:S01]  /*4690*/  FFMA R40, R38, R21.reuse, R41 ;  /* 0x0000001526287223 */ /* 0x080fe20000000029 */
[----:B------:R-:W-:Y:S01]  /*46a0*/  FFMA R10, R14, R21, R17 ;  /* 0x000000150e0a7223 */ /* 0x000fe20000000011 */
[-C--:B------:R-:W-:Y:S01]  /*46b0*/  FFMA R59, R38, R22.reuse, R59 ;  /* 0x00000016263b7223 */ /* 0x080fe2000000003b */
[----:B------:R-:W-:Y:S01]  /*46c0*/  FFMA R17, R14, R22, R25 ;  /* 0x000000160e117223 */ /* 0x000fe20000000019 */
[-C--:B------:R-:W-:Y:S01]  /*46d0*/  FFMA R58, R38, R23.reuse, R58 ;  /* 0x00000017263a7223 */ /* 0x080fe2000000003a */
[----:B------:R-:W-:Y:S01]  /*46e0*/  FFMA R14, R14, R23, R56 ;  /* 0x000000170e0e7223 */ /* 0x000fe20000000038 */
[C---:B---3--:R-:W-:Y:S01]  /*46f0*/  FFMA R57, R28.reuse, R43, R35 ;  /* 0x0000002b1c397223 */ /* 0x048fe20000000023 */
[C---:B------:R-:W-:Y:S01]  /*4700*/  FFMA R55, R28.reuse, R39, R55 ;  /* 0x000000271c377223 */ /* 0x040fe20000000037 */
[C---:B------:R-:W-:Y:S01]  /*4710*/  FFMA R27, R28.reuse, R11, R33 ;  /* 0x0000000b1c1b7223 */ /* 0x040fe20000000021 */
[----:B------:R-:W-:Y:S01]  /*4720*/  FFMA R53, R28, R15, R9 ;  /* 0x0000000f1c357223 */ /* 0x000fe20000000009 */
[C---:B------:R-:W-:Y:S01]  /*4730*/  FFMA R56, R43.reuse, R29, R12 ;  /* 0x0000001d2b387223 */ /* 0x040fe2000000000c */
[CC--:B------:R-:W-:Y:S01]  /*4740*/  FFMA R41, R43.reuse, R30.reuse, R13 ;  /* 0x0000001e2b297223 */ /* 0x0c0fe2000000000d */
[----:B------:R-:W-:Y:S01]  /*4750*/  FFMA R42, R43, R31, R34 ;  /* 0x0000001f2b2a7223 */ /* 0x000fe20000000022 */
[-C--:B------:R-:W-:Y:S01]  /*4760*/  FFMA R40, R39, R29.reuse, R40 ;  /* 0x0000001d27287223 */ /* 0x080fe20000000028 */
[-C--:B------:R-:W-:Y:S01]  /*4770*/  FFMA R24, R11, R29.reuse, R24 ;  /* 0x0000001d0b187223 */ /* 0x080fe20000000018 */
[----:B------:R-:W-:Y:S01]  /*4780*/  FFMA R28, R15, R29, R10 ;  /* 0x0000001d0f1c7223 */ /* 0x000fe2000000000a */
[-C--:B------:R-:W-:Y:S01]  /*4790*/  FFMA R43, R39, R30.reuse, R59 ;  /* 0x0000001e272b7223 */ /* 0x080fe2000000003b */
[-C--:B------:R-:W-:Y:S01]  /*47a0*/  FFMA R25, R11, R30.reuse, R61 ;  /* 0x0000001e0b197223 */ /* 0x080fe2000000003d */
[----:B------:R-:W-:Y:S01]  /*47b0*/  FFMA R29, R15, R30, R17 ;  /* 0x0000001e0f1d7223 */ /* 0x000fe20000000011 */
[-C--:B------:R-:W-:Y:S01]  /*47c0*/  FFMA R54, R39, R31.reuse, R58 ;  /* 0x0000001f27367223 */ /* 0x080fe2000000003a */
[-C--:B------:R-:W-:Y:S01]  /*47d0*/  FFMA R26, R11, R31.reuse, R8 ;  /* 0x0000001f0b1a7223 */ /* 0x080fe20000000008 */
[----:B------:R-:W-:Y:S01]  /*47e0*/  FFMA R30, R15, R31, R14 ;  /* 0x0000001f0f1e7223 */ /* 0x000fe2000000000e */
[----:B------:R-:W-:Y:S06]  /*47f0*/  BRA.U UP0, `(.L_x_24) ;  /* 0x00000001000c7547 */ /* 0x000fec000b800000 */
[----:B------:R-:W-:-:S04]  /*4800*/  DEPBAR.LE SB0, 0x0 ;  /* 0x000080000000791a */ /* 0x000fc80000000000 */
[----:B------:R-:W-:Y:S01]  /*4810*/  UMOV UR5, UR11 ;  /* 0x0000000b00057c82 */ /* 0x000fe20008000000 */
[----:B------:R-:W-:Y:S06]  /*4820*/  BAR.SYNC.DEFER_BLOCKING 0x0 ;  /* 0x0000000000007b1d */ /* 0x000fec0000010000 */
.L_x_24:
[----:B------:R-:W-:Y:S05]  /*4830*/  BRA.U UP1, `(.L_x_25) ;  /* 0xffffffc9018c7547 */ /* 0x000fea000b83ffff */
.L_x_0:
[----:B------:R-:W1:Y:S01]  /*4840*/  S2R R0, SR_TID.Y ;  /* 0x0000000000007919 */ /* 0x000e620000002200 */
[----:B------:R-:W2:Y:S01]  /*4850*/  LDCU UR6, c[0x0][0x398] ;  /* 0x00007300ff0677ac */ /* 0x000ea20008000800 */
[----:B------:R-:W-:Y:S01]  /*4860*/  BSSY.RECONVERGENT B0, `(.L_x_26) ;  /* 0x0000032000007945 */ /* 0x000fe20003800200 */
[----:B-1----:R-:W-:Y:S02]  /*4870*/  SHF.L.U32 R3, R0, 0x2, RZ ;  /* 0x0000000200037819 */ /* 0x002fe400000006ff */
[----:B------:R-:W-:Y:S02]  /*4880*/  IADD3 R0, PT, PT, R48, 0x3, RZ ;  /* 0x0000000330007810 */ /* 0x000fe40007ffe0ff */
[----:B------:R-:W-:-:S04]  /*4890*/  LEA R3, R2, R3, 0x6 ;  /* 0x0000000302037211 */ /* 0x000fc800078e30ff */
[----:B--2---:R-:W-:-:S13]  /*48a0*/  ISETP.GE.AND P0, PT, R3, UR6, PT ;  /* 0x0000000603007c0c */ /* 0x004fda000bf06270 */
[----:B------:R-:W-:Y:S05]  /*48b0*/  @P0 BRA `(.L_x_27) ;  /* 0x0000000000b00947 */ /* 0x000fea0003800000 */
[----:B------:R-:W-:Y:S01]  /*48c0*/  ISETP.GE.AND P0, PT, R0, UR6, PT ;  /* 0x0000000600007c0c */ /* 0x000fe2000bf06270 */
[----:B------:R-:W-:-:S12]  /*48d0*/  IMAD R7, R3, UR6, R48 ;  /* 0x0000000603077c24 */ /* 0x000fd8000f8e0230 */
[----:B------:R-:W-:Y:S05]  /*48e0*/  @P0 BRA `(.L_x_28) ;  /* 0x00000000003c0947 */ /* 0x000fea0003800000 */
[----:B------:R-:W1:Y:S01]  /*48f0*/  LDC.64 R8, c[0x0][0x390] ;  /* 0x0000e400ff087b82 */ /* 0x000e620000000a00 */
[----:B------:R-:W2:Y:S01]  /*4900*/  LDCU UR4, c[0x0][0x3a0] ;  /* 0x00007400ff0477ac */ /* 0x000ea20008000800 */
[----:B------:R-:W3:Y:S01]  /*4910*/  LDCU UR5, c[0x0][0x39c] ;  /* 0x00007380ff0577ac */ /* 0x000ee20008000800 */
[----:B-1----:R-:W-:-:S05]  /*4920*/  IMAD.WIDE R8, R7, 0x4, R8 ;  /* 0x0000000407087825 */ /* 0x002fca00078e0208 */
[----:B------:R-:W2:Y:S02]  /*4930*/  LDG.E.128 R4, desc[UR14][R8.64] ;  /* 0x0000000e08047981 */ /* 0x000ea4000c1e1d00 */
[----:B--2---:R-:W-:Y:S01]  /*4940*/  FMUL R4, R4, UR4 ;  /* 0x0000000404047c20 */ /* 0x004fe20008400000 */
[----:B------:R-:W-:Y:S01]  /*4950*/  FMUL R5, R5, UR4 ;  /* 0x0000000405057c20 */ /* 0x000fe20008400000 */
[----:B------:R-:W-:Y:S01]  /*4960*/  FMUL R6, R6, UR4 ;  /* 0x0000000406067c20 */ /* 0x000fe20008400000 */
[----:B------:R-:W-:Y:S01]  /*4970*/  FMUL R7, R7, UR4 ;  /* 0x0000000407077c20 */ /* 0x000fe20008400000 */
[----:B---3--:R-:W-:Y:S01]  /*4980*/  FFMA R4, R57, UR5, R4 ;  /* 0x0000000539047c23 */ /* 0x008fe20008000004 */
[----:B------:R-:W-:Y:S01]  /*4990*/  FFMA R5, R56, UR5, R5 ;  /* 0x0000000538057c23 */ /* 0x000fe20008000005 */
[----:B------:R-:W-:Y:S01]  /*49a0*/  FFMA R6, R41, UR5, R6 ;  /* 0x0000000529067c23 */ /* 0x000fe20008000006 */
[----:B------:R-:W-:-:S05]  /*49b0*/  FFMA R7, R42, UR5, R7 ;  /* 0x000000052a077c23 */ /* 0x000fca0008000007 */
[----:B------:R1:W-:Y:S01]  /*49c0*/  STG.E.128 desc[UR14][R8.64], R4 ;  /* 0x0000000408007986 */ /* 0x0003e2000c101d0e */
[----:B------:R-:W-:Y:S05]  /*49d0*/  BRA `(.L_x_27) ;  /* 0x0000000000687947 */ /* 0x000fea0003800000 */
.L_x_28:
[----:B------:R-:W1:Y:S01]  /*49e0*/  LDC.64 R4, c[0x0][0x390] ;  /* 0x0000e400ff047b82 */ /* 0x000e620000000a00 */
[C---:B------:R-:W-:Y:S02]  /*49f0*/  IADD3 R2, PT, PT, R48.reuse, 0x1, RZ ;  /* 0x0000000130027810 */ /* 0x040fe40007ffe0ff */
[----:B------:R-:W-:Y:S02]  /*4a00*/  ISETP.GE.AND P0, PT, R48, UR6, PT ;  /* 0x0000000630007c0c */ /* 0x000fe4000bf06270 */
[----:B------:R-:W-:-:S11]  /*4a10*/  ISETP.GE.AND P1, PT, R2, UR6, PT ;  /* 0x0000000602007c0c */ /* 0x000fd6000bf26270 */
[----:B------:R-:W2:Y:S01]  /*4a20*/  @!P0 LDC R8, c[0x0][0x39c] ;  /* 0x0000e700ff088b82 */ /* 0x000ea20000000800 */
[----:B-1----:R-:W-:-:S07]  /*4a30*/  IMAD.WIDE R4, R7, 0x4, R4 ;  /* 0x0000000407047825 */ /* 0x002fce00078e0204 */
[----:B------:R-:W1:Y:S01]  /*4a40*/  @!P1 LDC R10, c[0x0][0x3a0] ;  /* 0x0000e800ff0a9b82 */ /* 0x000e620000000800 */
[----:B------:R-:W1:Y:S04]  /*4a50*/  @!P1 LDG.E R6, desc[UR14][R4.64+0x4] ;  /* 0x0000040e04069981 */ /* 0x000e68000c1e1900 */
[----:B------:R-:W3:Y:S03]  /*4a60*/  @!P0 LDG.E R2, desc[UR14][R4.64] ;  /* 0x0000000e04028981 */ /* 0x000ee6000c1e1900 */
[----:B------:R-:W4:Y:S08]  /*4a70*/  @!P1 LDC R7, c[0x0][0x39c] ;  /* 0x0000e700ff079b82 */ /* 0x000f300000000800 */
[----:B------:R-:W3:Y:S01]  /*4a80*/  @!P0 LDC R9, c[0x0][0x3a0] ;  /* 0x0000e800ff098b82 */ /* 0x000ee20000000800 */
[----:B--2---:R-:W-:Y:S01]  /*4a90*/  @!P0 FMUL R57, R57, R8 ;  /* 0x0000000839398220 */ /* 0x004fe20000400000 */
[----:B----4-:R-:W-:-:S04]  /*4aa0*/  @!P1 FMUL R7, R56, R7 ;  /* 0x0000000738079220 */ /* 0x010fc80000400000 */
[----:B-1----:R-:W-:Y:S01]  /*4ab0*/  @!P1 FFMA R7, R6, R10, R7 ;  /* 0x0000000a06079223 */ /* 0x002fe20000000007 */
[----:B---3--:R-:W-:-:S04]  /*4ac0*/  @!P0 FFMA R57, R2, R9, R57 ;  /* 0x0000000902398223 */ /* 0x008fc80000000039 */
[----:B------:R2:W-:Y:S01]  /*4ad0*/  @!P1 STG.E desc[UR14][R4.64+0x4], R7 ;  /* 0x0000040704009986 */ /* 0x0005e2000c10190e */
[----:B------:R-:W-:-:S03]  /*4ae0*/  IADD3 R2, PT, PT, R48, 0x2, RZ ;  /* 0x0000000230027810 */ /* 0x000fc60007ffe0ff */
[----:B------:R2:W-:Y:S01]  /*4af0*/  @!P0 STG.E desc[UR14][R4.64], R57 ;  /* 0x0000003904008986 */ /* 0x0005e2000c10190e */
[----:B------:R-:W-:-:S13]  /*4b00*/  ISETP.GE.AND P0, PT, R2, UR6, PT ;  /* 0x0000000602007c0c */ /* 0x000fda000bf06270 */
[----:B--2---:R-:W-:Y:S05]  /*4b10*/  @P0 BRA `(.L_x_27) ;  /* 0x0000000000180947 */ /* 0x004fea0003800000 */
[----:B------:R-:W2:Y:S01]  /*4b20*/  LDG.E R2, desc[UR14][R4.64+0x8] ;  /* 0x0000080e04027981 */ /* 0x000ea2000c1e1900 */
[----:B------:R-:W1:Y:S01]  /*4b30*/  LDCU UR4, c[0x0][0x39c] ;  /* 0x00007380ff0477ac */ /* 0x000e620008000800 */
[----:B------:R-:W2:Y:S01]  /*4b40*/  LDCU UR5, c[0x0][0x3a0] ;  /* 0x00007400ff0577ac */ /* 0x000ea20008000800 */
[----:B-1----:R-:W-:-:S04]  /*4b50*/  FMUL R41, R41, UR4 ;  /* 0x0000000429297c20 */ /* 0x002fc80008400000 */
[----:B--2---:R-:W-:-:S05]  /*4b60*/  FFMA R41, R2, UR5, R41 ;  /* 0x0000000502297c23 */ /* 0x004fca0008000029 */
[----:B------:R2:W-:Y:S02]  /*4b70*/  STG.E desc[UR14][R4.64+0x8], R41 ;  /* 0x0000082904007986 */ /* 0x0005e4000c10190e */
.L_x_27:
[----:B------:R-:W-:Y:S05]  /*4b80*/  BSYNC.RECONVERGENT B0 ;  /* 0x0000000000007941 */ /* 0x000fea0003800200 */
.L_x_26:
[----:B------:R-:W-:Y:S01]  /*4b90*/  IADD3 R2, PT, PT, R3, 0x1, RZ ;  /* 0x0000000103027810 */ /* 0x000fe20007ffe0ff */
[----:B------:R-:W-:Y:S03]  /*4ba0*/  BSSY.RECONVERGENT B0, `(.L_x_29) ;  /* 0x000003b000007945 */ /* 0x000fe60003800200 */
[----:B------:R-:W-:-:S13]  /*4bb0*/  ISETP.GE.AND P0, PT, R2, UR6, PT ;  /* 0x0000000602007c0c */ /* 0x000fda000bf06270 */
[----:B------:R-:W-:Y:S05]  /*4bc0*/  @P0 BRA `(.L_x_30) ;  /* 0x0000000000e00947 */ /* 0x000fea0003800000 */
[----:B-12---:R-:W-:Y:S01]  /*4bd0*/  IMAD R5, R2, UR6, RZ ;  /* 0x0000000602057c24 */ /* 0x006fe2000f8e02ff */
[----:B------:R-:W-:-:S04]  /*4be0*/  ISETP.LT.AND P1, PT, R0, UR6, PT ;  /* 0x0000000600007c0c */ /* 0x000fc8000bf21270 */
[----:B------:R-:W-:Y:S02]  /*4bf0*/  LOP3.LUT P0, RZ, R5, 0x3, RZ, 0xc0, !PT ;  /* 0x0000000305ff7812 */ /* 0x000fe4000780c0ff */
[----:B------:R-:W-:-:S11]  /*4c00*/  IADD3 R9, PT, PT, R48, R5, RZ ;  /* 0x0000000530097210 */ /* 0x000fd60007ffe0ff */
[----:B------:R-:W-:Y:S05]  /*4c10*/  @!P0 BRA P1, `(.L_x_31) ;  /* 0x0000000000948947 */ /* 0x000fea0000800000 */
[----:B------:R-:W1:Y:S01]  /*4c20*/  LDC.64 R4, c[0x0][0x390] ;  /* 0x0000e400ff047b82 */ /* 0x000e620000000a00 */
[C---:B------:R-:W-:Y:S02]  /*4c30*/  ISETP.GE.AND P0, PT, R48.reuse, UR6, PT ;  /* 0x0000000630007c0c */ /* 0x040fe4000bf06270 */
[----:B------:R-:W-:-:S04]  /*4c40*/  IADD3 R2, PT, PT, R48, 0x1, RZ ;  /* 0x0000000130027810 */ /* 0x000fc80007ffe0ff */
[----:B------:R-:W-:-:S07]  /*4c50*/  ISETP.GE.AND P1, PT, R2, UR6, PT ;  /* 0x0000000602007c0c */ /* 0x000fce000bf26270 */
[----:B------:R-:W2:Y:S08]  /*4c60*/  @!P0 LDC R8, c[0x0][0x39c] ;  /* 0x0000e700ff088b82 */ /* 0x000eb00000000800 */
[----:B------:R-:W3:Y:S01]  /*4c70*/  @!P1 LDC R7, c[0x0][0x39c] ;  /* 0x0000e700ff079b82 */ /* 0x000ee20000000800 */
[----:B-1----:R-:W-:-:S05]  /*4c80*/  IMAD.WIDE R4, R9, 0x4, R4 ;  /* 0x0000000409047825 */ /* 0x002fca00078e0204 */
[----:B------:R-:W4:Y:S02]  /*4c90*/  @!P0 LDG.E R2, desc[UR14][R4.64] ;  /* 0x0000000e04028981 */ /* 0x000f24000c1e1900 */
[----:B------:R-:W4:Y:S02]  /*4ca0*/  @!P0 LDC R9, c[0x0][0x3a0] ;  /* 0x0000e800ff098b82 */ /* 0x000f240000000800 */
[----:B------:R-:W5:Y:S01]  /*4cb0*/  @!P1 LDG.E R6, desc[UR14][R4.64+0x4] ;  /* 0x0000040e04069981 */ /* 0x000f62000c1e1900 */
[----:B------:R-:W-:Y:S05]  /*4cc0*/  BSSY.RECONVERGENT B1, `(.L_x_32) ;  /* 0x0000012000017945 */ /* 0x000fea0003800200 */
[----:B------:R-:W5:Y:S01]  /*4cd0*/  @!P1 LDC R10, c[0x0][0x3a0] ;  /* 0x0000e800ff0a9b82 */ /* 0x000f620000000800 */
[----:B--2---:R-:W-:Y:S01]  /*4ce0*/  @!P0 FMUL R55, R55, R8 ;  /* 0x0000000837378220 */ /* 0x004fe20000400000 */
[----:B---3--:R-:W-:-:S03]  /*4cf0*/  @!P1 FMUL R7, R40, R7 ;  /* 0x0000000728079220 */ /* 0x008fc60000400000 */
[----:B----4-:R-:W-:Y:S01]  /*4d00*/  @!P0 FFMA R55, R2, R9, R55 ;  /* 0x0000000902378223 */ /* 0x010fe20000000037 */
[----:B------:R-:W-:Y:S01]  /*4d10*/  IADD3 R2, PT, PT, R48, 0x2, RZ ;  /* 0x0000000230027810 */ /* 0x000fe20007ffe0ff */
[----:B-----5:R-:W-:-:S03]  /*4d20*/  @!P1 FFMA R7, R6, R10, R7 ;  /* 0x0000000a06079223 */ /* 0x020fc60000000007 */
[----:B------:R1:W-:Y:S01]  /*4d30*/  @!P0 STG.E desc[UR14][R4.64], R55 ;  /* 0x0000003704008986 */ /* 0x0003e2000c10190e */
[----:B------:R-:W-:-:S03]  /*4d40*/  ISETP.GE.AND P0, PT, R2, UR6, PT ;  /* 0x0000000602007c0c */ /* 0x000fc6000bf06270 */
[----:B------:R1:W-:Y:S01]  /*4d50*/  @!P1 STG.E desc[UR14][R4.64+0x4], R7 ;  /* 0x0000040704009986 */ /* 0x0003e2000c10190e */
[----:B------:R-:W-:-:S09]  /*4d60*/  ISETP.GE.AND P1, PT, R0, UR6, PT ;  /* 0x0000000600007c0c */ /* 0x000fd2000bf26270 */
[----:B------:R-:W-:Y:S05]  /*4d70*/  @P0 BRA `(.L_x_33) ;  /* 0x0000000000180947 */ /* 0x000fea0003800000 */
[----:B------:R-:W2:Y:S01]  /*4d80*/  LDG.E R2, desc[UR14][R4.64+0x8] ;  /* 0x0000080e04027981 */ /* 0x000ea2000c1e1900 */
[----:B------:R-:W3:Y:S01]  /*4d90*/  LDCU UR4, c[0x0][0x39c] ;  /* 0x00007380ff0477ac */ /* 0x000ee20008000800 */
[----:B------:R-:W2:Y:S01]  /*4da0*/  LDCU UR5, c[0x0][0x3a0] ;  /* 0x00007400ff0577ac */ /* 0x000ea20008000800 */
[----:B---3--:R-:W-:-:S04]  /*4db0*/  FMUL R43, R43, UR4 ;  /* 0x000000042b2b7c20 */ /* 0x008fc80008400000 */
[----:B--2---:R-:W-:-:S05]  /*4dc0*/  FFMA R43, R2, UR5, R43 ;  /* 0x00000005022b7c23 */ /* 0x004fca000800002b */
[----:B------:R2:W-:Y:S02]  /*4dd0*/  STG.E desc[UR14][R4.64+0x8], R43 ;  /* 0x0000082b04007986 */ /* 0x0005e4000c10190e */
.L_x_33:
[----:B------:R-:W-:Y:S05]  /*4de0*/  BSYNC.RECONVERGENT B1 ;  /* 0x0000000000017941 */ /* 0x000fea0003800200 */
.L_x_32:
[----:B------:R-:W-:Y:S05]  /*4df0*/  @P1 BRA `(.L_x_30) ;  /* 0x0000000000541947 */ /* 0x000fea0003800000 */
[----:B------:R-:W3:Y:S01]  /*4e00*/  LDG.E R2, desc[UR14][R4.64+0xc] ;  /* 0x00000c0e04027981 */ /* 0x000ee2000c1e1900 */
[----:B------:R-:W1:Y:S01]  /*4e10*/  LDCU UR4, c[0x0][0x39c] ;  /* 0x00007380ff0477ac */ /* 0x000e620008000800 */
[----:B------:R-:W3:Y:S01]  /*4e20*/  LDCU UR5, c[0x0][0x3a0] ;  /* 0x00007400ff0577ac */ /* 0x000ee20008000800 */
[----:B-1----:R-:W-:-:S04]  /*4e30*/  FMUL R7, R54, UR4 ;  /* 0x0000000436077c20 */ /* 0x002fc80008400000 */
[----:B---3--:R-:W-:-:S05]  /*4e40*/  FFMA R7, R2, UR5, R7 ;  /* 0x0000000502077c23 */ /* 0x008fca0008000007 */
[----:B------:R3:W-:Y:S01]  /*4e50*/  STG.E desc[UR14][R4.64+0xc], R7 ;  /* 0x00000c0704007986 */ /* 0x0007e2000c10190e */
[----:B------:R-:W-:Y:S05]  /*4e60*/  BRA `(.L_x_30) ;  /* 0x0000000000387947 */ /* 0x000fea0003800000 */
.L_x_31:
        /* <DEDUP_REMOVED lines=13> */
[----:B------:R4:W-:Y:S02]  /*4f40*/  STG.E.128 desc[UR14][R8.64], R4 ;  /* 0x0000000408007986 */ /* 0x0009e4000c101d0e */
.L_x_30:
[----:B------:R-:W-:Y:S05]  /*4f50*/  BSYNC.RECONVERGENT B0 ;  /* 0x0000000000007941 */ /* 0x000fea0003800200 */
.L_x_29:
[----:B------:R-:W-:Y:S01]  /*4f60*/  IADD3 R2, PT, PT, R3, 0x2, RZ ;  /* 0x0000000203027810 */ /* 0x000fe20007ffe0ff */
[----:B------:R-:W-:Y:S03]  /*4f70*/  BSSY.RECONVERGENT B0, `(.L_x_34) ;  /* 0x000003b000007945 */ /* 0x000fe60003800200 */
[----:B------:R-:W-:-:S13]  /*4f80*/  ISETP.GE.AND P0, PT, R2, UR6, PT ;  /* 0x0000000602007c0c */ /* 0x000fda000bf06270 */
[----:B------:R-:W-:Y:S05]  /*4f90*/  @P0 BRA `(.L_x_35) ;  /* 0x0000000000e00947 */ /* 0x000fea0003800000 */
[----:B-1234-:R-:W-:Y:S01]  /*4fa0*/  IMAD R5, R2, UR6, RZ ;  /* 0x0000000602057c24 */ /* 0x01efe2000f8e02ff */
        /* <DEDUP_REMOVED lines=32> */
.L_x_38:
[----:B------:R-:W-:Y:S05]  /*51b0*/  BSYNC.RECONVERGENT B1 ;  /* 0x0000000000017941 */ /* 0x000fea0003800200 */
.L_x_37:
        /* <DEDUP_REMOVED lines=8> */
.L_x_36:
        /* <DEDUP_REMOVED lines=14> */
.L_x_35:
[----:B------:R-:W-:Y:S05]  /*5320*/  BSYNC.RECONVERGENT B0 ;  /* 0x0000000000007941 */ /* 0x000fea0003800200 */
.L_x_34:
[----:B------:R-:W-:-:S04]  /*5330*/  IADD3 R3, PT, PT, R3, 0x3, RZ ;  /* 0x0000000303037810 */ /* 0x000fc80007ffe0ff */
[----:B------:R-:W-:-:S13]  /*5340*/  ISETP.GE.AND P0, PT, R3, UR6, PT ;  /* 0x0000000603007c0c */ /* 0x000fda000bf06270 */
[----:B------:R-:W-:Y:S05]  /*5350*/  @P0 EXIT ;  /* 0x000000000000094d */ /* 0x000fea0003800000 */
[----:B------:R-:W-:Y:S01]  /*5360*/  IMAD R3, R3, UR6, RZ ;  /* 0x0000000603037c24 */ /* 0x000fe2000f8e02ff */
[----:B------:R-:W-:-:S04]  /*5370*/  ISETP.LT.AND P1, PT, R0, UR6, PT ;  /* 0x0000000600007c0c */ /* 0x000fc8000bf21270 */
[----:B------:R-:W-:Y:S02]  /*5380*/  LOP3.LUT P0, RZ, R3, 0x3, RZ, 0xc0, !PT ;  /* 0x0000000303ff7812 */ /* 0x000fe4000780c0ff */
[----:B-1234-:R-:W-:-:S11]  /*5390*/  IADD3 R5, PT, PT, R48, R3, RZ ;  /* 0x0000000330057210 */ /* 0x01efd60007ffe0ff */
[----:B------:R-:W-:Y:S05]  /*53a0*/  @!P0 BRA P1, `(.L_x_39) ;  /* 0x0000000000948947 */ /* 0x000fea0000800000 */
[----:B------:R-:W1:Y:S01]  /*53b0*/  LDC.64 R2, c[0x0][0x390] ;  /* 0x0000e400ff027b82 */ /* 0x000e620000000a00 */
[C---:B------:R-:W-:Y:S02]  /*53c0*/  IADD3 R4, PT, PT, R48.reuse, 0x1, RZ ;  /* 0x0000000130047810 */ /* 0x040fe40007ffe0ff */
[----:B------:R-:W-:Y:S02]  /*53d0*/  ISETP.GE.AND P0, PT, R48, UR6, PT ;  /* 0x0000000630007c0c */ /* 0x000fe4000bf06270 */
[----:B------:R-:W-:Y:S01]  /*53e0*/  ISETP.GE.AND P1, PT, R4, UR6, PT ;  /* 0x0000000604007c0c */ /* 0x000fe2000bf26270 */
[----:B-1----:R-:W-:-:S10]  /*53f0*/  IMAD.WIDE R2, R5, 0x4, R2 ;  /* 0x0000000405027825 */ /* 0x002fd400078e0202 */
[----:B------:R-:W1:Y:S01]  /*5400*/  @!P0 LDC R6, c[0x0][0x39c] ;  /* 0x0000e700ff068b82 */ /* 0x000e620000000800 */
[----:B------:R-:W2:Y:S04]  /*5410*/  @!P0 LDG.E R4, desc[UR14][R2.64] ;  /* 0x0000000e02048981 */ /* 0x000ea8000c1e1900 */
[----:B------:R-:W3:Y:S03]  /*5420*/  @!P1 LDG.E R5, desc[UR14][R2.64+0x4] ;  /* 0x0000040e02059981 */ /* 0x000ee6000c1e1900 */
[----:B------:R-:W4:Y:S01]  /*5430*/  @!P1 LDC R9, c[0x0][0x39c] ;  /* 0x0000e700ff099b82 */ /* 0x000f220000000800 */
[----:B------:R-:W-:Y:S01]  /*5440*/  IADD3 R48, PT, PT, R48, 0x2, RZ ;  /* 0x0000000230307810 */ /* 0x000fe20007ffe0ff */
[----:B------:R-:W-:Y:S01]  /*5450*/  BSSY.RECONVERGENT B0, `(.L_x_40) ;  /* 0x0000010000007945 */ /* 0x000fe20003800200 */
[----:B------:R-:W-:-:S02]  /*5460*/  ISETP.GE.AND P3, PT, R0, UR6, PT ;  /* 0x0000000600007c0c */ /* 0x000fc4000bf66270 */
[----:B------:R-:W-:-:S03]  /*5470*/  ISETP.GE.AND P2, PT, R48, UR6, PT ;  /* 0x0000000630007c0c */ /* 0x000fc6000bf46270 */
[----:B------:R-:W2:Y:S01]  /*5480*/  @!P0 LDC R7, c[0x0][0x3a0] ;  /* 0x0000e800ff078b82 */ /* 0x000ea20000000800 */
[----:B-1----:R-:W-:-:S07]  /*5490*/  @!P0 FMUL R53, R53, R6 ;  /* 0x0000000635358220 */ /* 0x002fce0000400000 */
[----:B------:R-:W3:Y:S01]  /*54a0*/  @!P1 LDC R8, c[0x0][0x3a0] ;  /* 0x0000e800ff089b82 */ /* 0x000ee20000000800 */
[----:B----4-:R-:W-:Y:S01]  /*54b0*/  @!P1 FMUL R28, R28, R9 ;  /* 0x000000091c1c9220 */ /* 0x010fe20000400000 */
[----:B--2---:R-:W-:-:S03]  /*54c0*/  @!P0 FFMA R53, R4, R7, R53 ;  /* 0x0000000704358223 */ /* 0x004fc60000000035 */
[----:B---3--:R-:W-:Y:S01]  /*54d0*/  @!P1 FFMA R5, R5, R8, R28 ;  /* 0x0000000805059223 */ /* 0x008fe2000000001c */
[----:B------:R-:W-:Y:S06]  /*54e0*/  @P2 BRA `(.L_x_41) ;  /* 0x0000000000182947 */ /* 0x000fec0003800000 */
[----:B------:R-:W2:Y:S01]  /*54f0*/  LDG.E R0, desc[UR14][R2.64+0x8] ;  /* 0x0000080e02007981 */ /* 0x000ea2000c1e1900 */
[----:B------:R-:W1:Y:S01]  /*5500*/  LDCU UR4, c[0x0][0x39c] ;  /* 0x00007380ff0477ac */ /* 0x000e620008000800 */
[----:B------:R-:W2:Y:S01]  /*5510*/  LDCU UR5, c[0x0][0x3a0] ;  /* 0x00007400ff0577ac */ /* 0x000ea20008000800 */
[----:B-1----:R-:W-:-:S04]  /*5520*/  FMUL R29, R29, UR4 ;  /* 0x000000041d1d7c20 */ /* 0x002fc80008400000 */
[----:B--2---:R-:W-:-:S05]  /*5530*/  FFMA R29, R0, UR5, R29 ;  /* 0x00000005001d7c23 */ /* 0x004fca000800001d */
[----:B------:R1:W-:Y:S02]  /*5540*/  STG.E desc[UR14][R2.64+0x8], R29 ;  /* 0x0000081d02007986 */ /* 0x0003e4000c10190e */
.L_x_41:
[----:B------:R-:W-:Y:S05]  /*5550*/  BSYNC.RECONVERGENT B0 ;  /* 0x0000000000007941 */ /* 0x000fea0003800200 */
.L_x_40:
[----:B------:R2:W-:Y:S04]  /*5560*/  @!P0 STG.E desc[UR14][R2.64], R53 ;  /* 0x0000003502008986 */ /* 0x0005e8000c10190e */
[----:B------:R2:W-:Y:S01]  /*5570*/  @!P1 STG.E desc[UR14][R2.64+0x4], R5 ;  /* 0x0000040502009986 */ /* 0x0005e2000c10190e */
[----:B------:R-:W-:Y:S05]  /*5580*/  @P3 EXIT ;  /* 0x000000000000394d */ /* 0x000fea0003800000 */
[----:B------:R-:W3:Y:S01]  /*5590*/  LDG.E R0, desc[UR14][R2.64+0xc] ;  /* 0x00000c0e02007981 */ /* 0x000ee2000c1e1900 */
[----:B------:R-:W2:Y:S01]  /*55a0*/  LDCU UR4, c[0x0][0x39c] ;  /* 0x00007380ff0477ac */ /* 0x000ea20008000800 */
[----:B------:R-:W3:Y:S01]  /*55b0*/  LDCU UR5, c[0x0][0x3a0] ;  /* 0x00007400ff0577ac */ /* 0x000ee20008000800 */
[----:B--2---:R-:W-:-:S04]  /*55c0*/  FMUL R5, R30, UR4 ;  /* 0x000000041e057c20 */ /* 0x004fc80008400000 */
[----:B---3--:R-:W-:-:S05]  /*55d0*/  FFMA R5, R0, UR5, R5 ;  /* 0x0000000500057c23 */ /* 0x008fca0008000005 */
[----:B------:R-:W-:Y:S01]  /*55e0*/  STG.E desc[UR14][R2.64+0xc], R5 ;  /* 0x00000c0502007986 */ /* 0x000fe2000c10190e */
[----:B------:R-:W-:Y:S05]  /*55f0*/  EXIT ;  /* 0x000000000000794d */ /* 0x000fea0003800000 */
.L_x_39:
        /* <DEDUP_REMOVED lines=13> */
[----:B------:R-:W-:Y:S01]  /*56d0*/  STG.E.128 desc[UR14][R2.64], R4 ;  /* 0x0000000402007986 */ /* 0x000fe2000c101d0e */
[----:B------:R-:W-:Y:S05]  /*56e0*/  EXIT ;  /* 0x000000000000794d */ /* 0x000fea0003800000 */
.L_x_42:
[----:B------:R-:W-:-:S00]  /*56f0*/  BRA `(.L_x_42) ;  /* 0xfffffffc00fc7947 */ /* 0x000fc0000383ffff */
[----:B------:R-:W-:-:S00]  /*5700*/  NOP ;  /* 0x0000000000007918 */ /* 0x000fc00000000000 */
[----:B------:R-:W-:-:S00]  /*5710*/  NOP ;  /* 0x0000000000007918 */ /* 0x000fc00000000000 */
[----:B------:R-:W-:-:S00]  /*5720*/  NOP ;  /* 0x0000000000007918 */ /* 0x000fc00000000000 */
[----:B------:R-:W-:-:S00]  /*5730*/  NOP ;  /* 0x0000000000007918 */ /* 0x000fc00000000000 */
[----:B------:R-:W-:-:S00]  /*5740*/  NOP ;  /* 0x0000000000007918 */ /* 0x000fc00000000000 */
[----:B------:R-:W-:-:S00]  /*5750*/  NOP ;  /* 0x0000000000007918 */ /* 0x000fc00000000000 */
[----:B------:R-:W-:-:S00]  /*5760*/  NOP ;  /* 0x0000000000007918 */ /* 0x000fc00000000000 */
[----:B------:R-:W-:-:S00]  /*5770*/  NOP ;  /* 0x0000000000007918 */ /* 0x000fc00000000000 */
.L_x_43:


//--------------------- .nv.shared._Z5sgemmPKfS0_Pfiff --------------------------
	.section	.nv.shared._Z5sgemmPKfS0_Pfiff,"aw",@nobits
	.sectionflags	@""
	.align	4
.nv.shared._Z5sgemmPKfS0_Pfiff:
	.zero		36864


//--------------------- .nv.shared.reserved.0     --------------------------
	.section	.nv.shared.reserved.0,"aw",@nobits
	.weak		__nv_reservedSMEM_offset_0_alias
	.size		__nv_reservedSMEM_offset_0_alias, 0, 64
	.other		__nv_reservedSMEM_offset_0_alias,@"STO_CUDA_RESERVED_SHARED STV_DEFAULT"
__nv_reservedSMEM_offset_0_alias:
	.zero		0
	.zero		64


//--------------------- .nv.constant0._Z5sgemmPKfS0_Pfiff --------------------------
	.section	.nv.constant0._Z5sgemmPKfS0_Pfiff,"a",@progbits
	.sectionflags	@""
	.align	4
.nv.constant0._Z5sgemmPKfS0_Pfiff:
	.zero		932


//--------------------- SYMBOLS --------------------------

	.type		.nv.reservedSmem.offset0,@object
	.size		.nv.reservedSmem.offset0,0x4
	.type		.nv.reservedSmem.cap,@object
	.size		.nv.reservedSmem.cap,0x4
